//
// Generated by NVIDIA NVVM Compiler
//
// Compiler Build ID: CL-36424714
// Cuda compilation tools, release 13.0, V13.0.88
// Based on NVVM 20.0.0
//

.version 9.0
.target sm_100
.address_size 64

	// .globl	_Z17wmma_dense_kernelPK6__halfS1_PS_iii
// _ZZ17wmma_dense_kernelPK6__halfS1_PS_iiiE6smem_A has been demoted
// _ZZ17wmma_dense_kernelPK6__halfS1_PS_iiiE6smem_B has been demoted

.visible .entry _Z17wmma_dense_kernelPK6__halfS1_PS_iii(
	.param .u64 .ptr .align 1 _Z17wmma_dense_kernelPK6__halfS1_PS_iii_param_0,
	.param .u64 .ptr .align 1 _Z17wmma_dense_kernelPK6__halfS1_PS_iii_param_1,
	.param .u64 .ptr .align 1 _Z17wmma_dense_kernelPK6__halfS1_PS_iii_param_2,
	.param .u32 _Z17wmma_dense_kernelPK6__halfS1_PS_iii_param_3,
	.param .u32 _Z17wmma_dense_kernelPK6__halfS1_PS_iii_param_4,
	.param .u32 _Z17wmma_dense_kernelPK6__halfS1_PS_iii_param_5
)
.maxntid 256
{
	.reg .pred 	%p<111>;
	.reg .b16 	%rs<99>;
	.reg .b32 	%r<719>;
	.reg .b32 	%f<2>;
	.reg .b64 	%rd<78>;
	// demoted variable
	.shared .align 2 .b8 _ZZ17wmma_dense_kernelPK6__halfS1_PS_iiiE6smem_A[8192];
	// demoted variable
	.shared .align 2 .b8 _ZZ17wmma_dense_kernelPK6__halfS1_PS_iiiE6smem_B[8192];
	ld.param.u64 	%rd7, [_Z17wmma_dense_kernelPK6__halfS1_PS_iii_param_0];
	ld.param.u64 	%rd8, [_Z17wmma_dense_kernelPK6__halfS1_PS_iii_param_1];
	ld.param.u32 	%r226, [_Z17wmma_dense_kernelPK6__halfS1_PS_iii_param_3];
	ld.param.u32 	%r227, [_Z17wmma_dense_kernelPK6__halfS1_PS_iii_param_4];
	ld.param.u32 	%r228, [_Z17wmma_dense_kernelPK6__halfS1_PS_iii_param_5];
	cvta.to.global.u64 	%rd1, %rd7;
	cvta.to.global.u64 	%rd2, %rd8;
	mov.u32 	%r1, %tid.x;
	shr.u32 	%r2, %r1, 5;
	mov.u32 	%r229, %ctaid.y;
	shl.b32 	%r3, %r229, 7;
	mov.u32 	%r230, %ctaid.x;
	shl.b32 	%r4, %r230, 7;
	mov.f32 	%f1, 0f00000000;
	// begin inline asm
	{  cvt.rn.f16.f32 %rs66, %f1;}

	// end inline asm
	mov.b32 	%r703, {%rs66, %rs66};
	setp.lt.s32 	%p1, %r228, 1;
	mov.u32 	%r704, %r703;
	mov.u32 	%r705, %r703;
	mov.u32 	%r706, %r703;
	mov.u32 	%r707, %r703;
	mov.u32 	%r708, %r703;
	mov.u32 	%r709, %r703;
	mov.u32 	%r710, %r703;
	mov.u32 	%r711, %r703;
	mov.u32 	%r712, %r703;
	mov.u32 	%r713, %r703;
	mov.u32 	%r714, %r703;
	mov.u32 	%r715, %r703;
	mov.u32 	%r716, %r703;
	mov.u32 	%r717, %r703;
	mov.u32 	%r718, %r703;
	@%p1 bra 	$L__BB0_67;
	shl.b32 	%r232, %r2, 10;
	and.b32  	%r233, %r232, 6144;
	mov.u32 	%r234, _ZZ17wmma_dense_kernelPK6__halfS1_PS_iiiE6smem_A;
	add.s32 	%r6, %r234, %r233;
	shl.b32 	%r235, %r1, 1;
	and.b32  	%r236, %r235, 64;
	and.b32  	%r639, %r1, 31;
	and.b32  	%r237, %r1, 127;
	add.s32 	%r8, %r2, %r3;
	or.b32  	%r238, %r1, 256;
	shr.u32 	%r239, %r238, 5;
	add.s32 	%r9, %r239, %r3;
	or.b32  	%r240, %r1, 512;
	shr.u32 	%r241, %r240, 5;
	add.s32 	%r10, %r241, %r3;
	or.b32  	%r242, %r1, 768;
	shr.u32 	%r243, %r242, 5;
	add.s32 	%r11, %r243, %r3;
	or.b32  	%r244, %r1, 1024;
	shr.u32 	%r245, %r244, 5;
	add.s32 	%r12, %r245, %r3;
	or.b32  	%r246, %r1, 1280;
	shr.u32 	%r247, %r246, 5;
	add.s32 	%r13, %r247, %r3;
	or.b32  	%r248, %r1, 1536;
	shr.u32 	%r249, %r248, 5;
	add.s32 	%r14, %r249, %r3;
	or.b32  	%r250, %r1, 1792;
	shr.u32 	%r251, %r250, 5;
	add.s32 	%r15, %r251, %r3;
	or.b32  	%r252, %r1, 2048;
	shr.u32 	%r253, %r252, 5;
	add.s32 	%r16, %r253, %r3;
	or.b32  	%r254, %r1, 2304;
	shr.u32 	%r255, %r254, 5;
	add.s32 	%r17, %r255, %r3;
	or.b32  	%r256, %r1, 2560;
	shr.u32 	%r257, %r256, 5;
	add.s32 	%r18, %r257, %r3;
	or.b32  	%r258, %r1, 2816;
	shr.u32 	%r259, %r258, 5;
	add.s32 	%r19, %r259, %r3;
	or.b32  	%r260, %r1, 3072;
	shr.u32 	%r261, %r260, 5;
	add.s32 	%r20, %r261, %r3;
	or.b32  	%r262, %r1, 3328;
	shr.u32 	%r263, %r262, 5;
	add.s32 	%r21, %r263, %r3;
	or.b32  	%r264, %r1, 3584;
	shr.u32 	%r265, %r264, 5;
	add.s32 	%r22, %r265, %r3;
	or.b32  	%r266, %r1, 3840;
	shr.u32 	%r267, %r266, 5;
	add.s32 	%r23, %r267, %r3;
	shr.u32 	%r637, %r1, 7;
	add.s32 	%r25, %r237, %r4;
	shr.u32 	%r656, %r238, 7;
	shr.u32 	%r658, %r240, 7;
	shr.u32 	%r660, %r242, 7;
	shr.u32 	%r662, %r244, 7;
	shr.u32 	%r664, %r246, 7;
	shr.u32 	%r666, %r248, 7;
	shr.u32 	%r668, %r250, 7;
	shr.u32 	%r670, %r252, 7;
	shr.u32 	%r672, %r254, 7;
	shr.u32 	%r674, %r256, 7;
	shr.u32 	%r676, %r258, 7;
	shr.u32 	%r678, %r260, 7;
	shr.u32 	%r680, %r262, 7;
	shr.u32 	%r682, %r264, 7;
	shr.u32 	%r684, %r266, 7;
	mov.u32 	%r268, _ZZ17wmma_dense_kernelPK6__halfS1_PS_iiiE6smem_B;
	add.s32 	%r41, %r268, %r236;
	mad.lo.s32 	%r269, %r227, %r684, %r4;
	add.s32 	%r685, %r269, %r237;
	mad.lo.s32 	%r270, %r227, %r682, %r4;
	add.s32 	%r683, %r270, %r237;
	mad.lo.s32 	%r271, %r227, %r680, %r4;
	add.s32 	%r681, %r271, %r237;
	mad.lo.s32 	%r272, %r227, %r678, %r4;
	add.s32 	%r679, %r272, %r237;
	mad.lo.s32 	%r273, %r227, %r676, %r4;
	add.s32 	%r677, %r273, %r237;
	mad.lo.s32 	%r274, %r227, %r674, %r4;
	add.s32 	%r675, %r274, %r237;
	mad.lo.s32 	%r275, %r227, %r672, %r4;
	add.s32 	%r673, %r275, %r237;
	mad.lo.s32 	%r276, %r227, %r670, %r4;
	add.s32 	%r671, %r276, %r237;
	mad.lo.s32 	%r277, %r227, %r668, %r4;
	add.s32 	%r669, %r277, %r237;
	mad.lo.s32 	%r278, %r227, %r666, %r4;
	add.s32 	%r667, %r278, %r237;
	mad.lo.s32 	%r279, %r227, %r664, %r4;
	add.s32 	%r665, %r279, %r237;
	mad.lo.s32 	%r280, %r227, %r662, %r4;
	add.s32 	%r663, %r280, %r237;
	mad.lo.s32 	%r281, %r227, %r660, %r4;
	add.s32 	%r661, %r281, %r237;
	mad.lo.s32 	%r282, %r227, %r658, %r4;
	add.s32 	%r659, %r282, %r237;
	mad.lo.s32 	%r283, %r227, %r656, %r4;
	add.s32 	%r657, %r283, %r237;
	mad.lo.s32 	%r655, %r23, %r228, %r639;
	mad.lo.s32 	%r654, %r22, %r228, %r639;
	mad.lo.s32 	%r653, %r21, %r228, %r639;
	mad.lo.s32 	%r652, %r20, %r228, %r639;
	mad.lo.s32 	%r651, %r19, %r228, %r639;
	mad.lo.s32 	%r650, %r18, %r228, %r639;
	mad.lo.s32 	%r649, %r17, %r228, %r639;
	mad.lo.s32 	%r648, %r16, %r228, %r639;
	mad.lo.s32 	%r647, %r15, %r228, %r639;
	mad.lo.s32 	%r646, %r14, %r228, %r639;
	mad.lo.s32 	%r645, %r13, %r228, %r639;
	mad.lo.s32 	%r644, %r12, %r228, %r639;
	mad.lo.s32 	%r643, %r11, %r228, %r639;
	mad.lo.s32 	%r642, %r10, %r228, %r639;
	mad.lo.s32 	%r641, %r9, %r228, %r639;
	mad.lo.s32 	%r640, %r8, %r228, %r639;
	mad.lo.s32 	%r284, %r227, %r637, %r4;
	add.s32 	%r638, %r284, %r237;
	mov.b32 	%r702, 0;
	mov.u32 	%r704, %r703;
	mov.u32 	%r705, %r703;
	mov.u32 	%r706, %r703;
	mov.u32 	%r707, %r703;
	mov.u32 	%r708, %r703;
	mov.u32 	%r709, %r703;
	mov.u32 	%r710, %r703;
	mov.u32 	%r711, %r703;
	mov.u32 	%r712, %r703;
	mov.u32 	%r713, %r703;
	mov.u32 	%r714, %r703;
	mov.u32 	%r715, %r703;
	mov.u32 	%r716, %r703;
	mov.u32 	%r717, %r703;
	mov.u32 	%r718, %r703;
$L__BB0_2:
	setp.ge.s32 	%p2, %r8, %r226;
	setp.ge.s32 	%p3, %r639, %r228;
	or.pred  	%p4, %p2, %p3;
	mov.u16 	%rs67, %rs66;
	@%p4 bra 	$L__BB0_4;
	mul.wide.u32 	%rd9, %r640, 2;
	add.s64 	%rd10, %rd1, %rd9;
	ld.global.nc.u16 	%rs67, [%rd10];
$L__BB0_4:
	setp.ge.s32 	%p5, %r639, %r228;
	setp.ge.s32 	%p6, %r9, %r226;
	mov.u32 	%r285, %tid.x;
	shl.b32 	%r286, %r285, 1;
	and.b32  	%r287, %r286, 448;
	mov.u32 	%r288, _ZZ17wmma_dense_kernelPK6__halfS1_PS_iiiE6smem_A;
	add.s32 	%r289, %r288, %r287;
	and.b32  	%r290, %r286, 62;
	add.s32 	%r291, %r289, %r290;
	st.shared.u16 	[%r291], %rs67;
	or.pred  	%p7, %p6, %p5;
	mov.u16 	%rs68, %rs66;
	@%p7 bra 	$L__BB0_6;
	mul.wide.u32 	%rd11, %r641, 2;
	add.s64 	%rd12, %rd1, %rd11;
	ld.global.nc.u16 	%rs68, [%rd12];
$L__BB0_6:
	setp.ge.s32 	%p8, %r639, %r228;
	setp.ge.s32 	%p9, %r10, %r226;
	or.b32  	%r294, %r286, 512;
	and.b32  	%r295, %r294, 960;
	add.s32 	%r297, %r288, %r295;
	add.s32 	%r299, %r297, %r290;
	st.shared.u16 	[%r299], %rs68;
	or.pred  	%p10, %p9, %p8;
	mov.u16 	%rs69, %rs66;
	@%p10 bra 	$L__BB0_8;
	mul.wide.u32 	%rd13, %r642, 2;
	add.s64 	%rd14, %rd1, %rd13;
	ld.global.nc.u16 	%rs69, [%rd14];
$L__BB0_8:
	setp.ge.s32 	%p11, %r639, %r228;
	setp.ge.s32 	%p12, %r11, %r226;
	or.b32  	%r302, %r286, 1024;
	and.b32  	%r303, %r302, 1472;
	add.s32 	%r305, %r288, %r303;
	add.s32 	%r307, %r305, %r290;
	st.shared.u16 	[%r307], %rs69;
	or.pred  	%p13, %p12, %p11;
	mov.u16 	%rs70, %rs66;
	@%p13 bra 	$L__BB0_10;
	mul.wide.u32 	%rd15, %r643, 2;
	add.s64 	%rd16, %rd1, %rd15;
	ld.global.nc.u16 	%rs70, [%rd16];
$L__BB0_10:
	setp.ge.s32 	%p14, %r639, %r228;
	setp.ge.s32 	%p15, %r12, %r226;
	or.b32  	%r310, %r286, 1536;
	and.b32  	%r311, %r310, 1984;
	add.s32 	%r313, %r288, %r311;
	add.s32 	%r315, %r313, %r290;
	st.shared.u16 	[%r315], %rs70;
	or.pred  	%p16, %p15, %p14;
	mov.u16 	%rs71, %rs66;
	@%p16 bra 	$L__BB0_12;
	mul.wide.u32 	%rd17, %r644, 2;
	add.s64 	%rd18, %rd1, %rd17;
	ld.global.nc.u16 	%rs71, [%rd18];
$L__BB0_12:
	setp.ge.s32 	%p17, %r639, %r228;
	setp.ge.s32 	%p18, %r13, %r226;
	or.b32  	%r318, %r286, 2048;
	and.b32  	%r319, %r318, 2496;
	add.s32 	%r321, %r288, %r319;
	add.s32 	%r323, %r321, %r290;
	st.shared.u16 	[%r323], %rs71;
	or.pred  	%p19, %p18, %p17;
	mov.u16 	%rs72, %rs66;
	@%p19 bra 	$L__BB0_14;
	mul.wide.u32 	%rd19, %r645, 2;
	add.s64 	%rd20, %rd1, %rd19;
	ld.global.nc.u16 	%rs72, [%rd20];
$L__BB0_14:
	setp.ge.s32 	%p20, %r639, %r228;
	setp.ge.s32 	%p21, %r14, %r226;
	or.b32  	%r326, %r286, 2560;
	and.b32  	%r327, %r326, 3008;
	add.s32 	%r329, %r288, %r327;
	add.s32 	%r331, %r329, %r290;
	st.shared.u16 	[%r331], %rs72;
	or.pred  	%p22, %p21, %p20;
	mov.u16 	%rs73, %rs66;
	@%p22 bra 	$L__BB0_16;
	mul.wide.u32 	%rd21, %r646, 2;
	add.s64 	%rd22, %rd1, %rd21;
	ld.global.nc.u16 	%rs73, [%rd22];
$L__BB0_16:
	setp.ge.s32 	%p23, %r639, %r228;
	setp.ge.s32 	%p24, %r15, %r226;
	or.b32  	%r334, %r286, 3072;
	and.b32  	%r335, %r334, 3520;
	add.s32 	%r337, %r288, %r335;
	add.s32 	%r339, %r337, %r290;
	st.shared.u16 	[%r339], %rs73;
	or.pred  	%p25, %p24, %p23;
	mov.u16 	%rs74, %rs66;
	@%p25 bra 	$L__BB0_18;
	mul.wide.u32 	%rd23, %r647, 2;
	add.s64 	%rd24, %rd1, %rd23;
	ld.global.nc.u16 	%rs74, [%rd24];
$L__BB0_18:
	setp.ge.s32 	%p26, %r639, %r228;
	setp.ge.s32 	%p27, %r16, %r226;
	or.b32  	%r342, %r286, 3584;
	and.b32  	%r343, %r342, 4032;
	add.s32 	%r345, %r288, %r343;
	add.s32 	%r347, %r345, %r290;
	st.shared.u16 	[%r347], %rs74;
	or.pred  	%p28, %p27, %p26;
	mov.u16 	%rs75, %rs66;
	@%p28 bra 	$L__BB0_20;
	mul.wide.u32 	%rd25, %r648, 2;
	add.s64 	%rd26, %rd1, %rd25;
	ld.global.nc.u16 	%rs75, [%rd26];
$L__BB0_20:
	setp.ge.s32 	%p29, %r639, %r228;
	setp.ge.s32 	%p30, %r17, %r226;
	or.b32  	%r350, %r286, 4096;
	and.b32  	%r351, %r350, 4544;
	add.s32 	%r353, %r288, %r351;
	add.s32 	%r355, %r353, %r290;
	st.shared.u16 	[%r355], %rs75;
	or.pred  	%p31, %p30, %p29;
	mov.u16 	%rs76, %rs66;
	@%p31 bra 	$L__BB0_22;
	mul.wide.u32 	%rd27, %r649, 2;
	add.s64 	%rd28, %rd1, %rd27;
	ld.global.nc.u16 	%rs76, [%rd28];
$L__BB0_22:
	setp.ge.s32 	%p32, %r639, %r228;
	setp.ge.s32 	%p33, %r18, %r226;
	or.b32  	%r358, %r286, 4608;
	and.b32  	%r359, %r358, 5056;
	add.s32 	%r361, %r288, %r359;
	add.s32 	%r363, %r361, %r290;
	st.shared.u16 	[%r363], %rs76;
	or.pred  	%p34, %p33, %p32;
	mov.u16 	%rs77, %rs66;
	@%p34 bra 	$L__BB0_24;
	mul.wide.u32 	%rd29, %r650, 2;
	add.s64 	%rd30, %rd1, %rd29;
	ld.global.nc.u16 	%rs77, [%rd30];
$L__BB0_24:
	setp.ge.s32 	%p35, %r639, %r228;
	setp.ge.s32 	%p36, %r19, %r226;
	or.b32  	%r366, %r286, 5120;
	and.b32  	%r367, %r366, 5568;
	add.s32 	%r369, %r288, %r367;
	add.s32 	%r371, %r369, %r290;
	st.shared.u16 	[%r371], %rs77;
	or.pred  	%p37, %p36, %p35;
	mov.u16 	%rs78, %rs66;
	@%p37 bra 	$L__BB0_26;
	mul.wide.u32 	%rd31, %r651, 2;
	add.s64 	%rd32, %rd1, %rd31;
	ld.global.nc.u16 	%rs78, [%rd32];
$L__BB0_26:
	setp.ge.s32 	%p38, %r639, %r228;
	setp.ge.s32 	%p39, %r20, %r226;
	or.b32  	%r374, %r286, 5632;
	and.b32  	%r375, %r374, 6080;
	add.s32 	%r377, %r288, %r375;
	add.s32 	%r379, %r377, %r290;
	st.shared.u16 	[%r379], %rs78;
	or.pred  	%p40, %p39, %p38;
	mov.u16 	%rs79, %rs66;
	@%p40 bra 	$L__BB0_28;
	mul.wide.u32 	%rd33, %r652, 2;
	add.s64 	%rd34, %rd1, %rd33;
	ld.global.nc.u16 	%rs79, [%rd34];
$L__BB0_28:
	setp.ge.s32 	%p41, %r639, %r228;
	setp.ge.s32 	%p42, %r21, %r226;
	or.b32  	%r382, %r286, 6144;
	and.b32  	%r383, %r382, 6592;
	add.s32 	%r385, %r288, %r383;
	add.s32 	%r387, %r385, %r290;
	st.shared.u16 	[%r387], %rs79;
	or.pred  	%p43, %p42, %p41;
	mov.u16 	%rs80, %rs66;
	@%p43 bra 	$L__BB0_30;
	mul.wide.u32 	%rd35, %r653, 2;
	add.s64 	%rd36, %rd1, %rd35;
	ld.global.nc.u16 	%rs80, [%rd36];
$L__BB0_30:
	setp.ge.s32 	%p44, %r639, %r228;
	setp.ge.s32 	%p45, %r22, %r226;
	or.b32  	%r390, %r286, 6656;
	and.b32  	%r391, %r390, 7104;
	add.s32 	%r393, %r288, %r391;
	add.s32 	%r395, %r393, %r290;
	st.shared.u16 	[%r395], %rs80;
	or.pred  	%p46, %p45, %p44;
	mov.u16 	%rs81, %rs66;
	@%p46 bra 	$L__BB0_32;
	mul.wide.u32 	%rd37, %r654, 2;
	add.s64 	%rd38, %rd1, %rd37;
	ld.global.nc.u16 	%rs81, [%rd38];
$L__BB0_32:
	setp.ge.s32 	%p47, %r639, %r228;
	setp.ge.s32 	%p48, %r23, %r226;
	or.b32  	%r398, %r286, 7168;
	and.b32  	%r399, %r398, 7616;
	add.s32 	%r401, %r288, %r399;
	add.s32 	%r403, %r401, %r290;
	st.shared.u16 	[%r403], %rs81;
	or.pred  	%p49, %p48, %p47;
	mov.u16 	%rs82, %rs66;
	@%p49 bra 	$L__BB0_34;
	mul.wide.u32 	%rd39, %r655, 2;
	add.s64 	%rd40, %rd1, %rd39;
	ld.global.nc.u16 	%rs82, [%rd40];
$L__BB0_34:
	setp.ge.s32 	%p50, %r25, %r227;
	or.b32  	%r406, %r286, 7680;
	and.b32  	%r407, %r406, 8128;
	add.s32 	%r409, %r288, %r407;
	add.s32 	%r411, %r409, %r290;
	st.shared.u16 	[%r411], %rs82;
	setp.ge.s32 	%p51, %r637, %r228;
	or.pred  	%p52, %p51, %p50;
	mov.u16 	%rs83, %rs66;
	@%p52 bra 	$L__BB0_36;
	mul.wide.s32 	%rd41, %r638, 2;
	add.s64 	%rd42, %rd2, %rd41;
	ld.global.nc.u16 	%rs83, [%rd42];
$L__BB0_36:
	setp.ge.s32 	%p53, %r25, %r227;
	and.b32  	%r414, %r286, 256;
	mov.u32 	%r415, _ZZ17wmma_dense_kernelPK6__halfS1_PS_iiiE6smem_B;
	add.s32 	%r416, %r415, %r414;
	and.b32  	%r417, %r286, 254;
	add.s32 	%r418, %r416, %r417;
	st.shared.u16 	[%r418], %rs83;
	setp.ge.s32 	%p54, %r656, %r228;
	or.pred  	%p55, %p54, %p53;
	mov.u16 	%rs84, %rs66;
	@%p55 bra 	$L__BB0_38;
	mul.wide.s32 	%rd43, %r657, 2;
	add.s64 	%rd44, %rd2, %rd43;
	ld.global.nc.u16 	%rs84, [%rd44];
$L__BB0_38:
	setp.ge.s32 	%p56, %r25, %r227;
	and.b32  	%r422, %r294, 768;
	add.s32 	%r424, %r415, %r422;
	add.s32 	%r426, %r424, %r417;
	st.shared.u16 	[%r426], %rs84;
	setp.ge.s32 	%p57, %r658, %r228;
	or.pred  	%p58, %p57, %p56;
	mov.u16 	%rs85, %rs66;
	@%p58 bra 	$L__BB0_40;
	mul.wide.s32 	%rd45, %r659, 2;
	add.s64 	%rd46, %rd2, %rd45;
	ld.global.nc.u16 	%rs85, [%rd46];
$L__BB0_40:
	setp.ge.s32 	%p59, %r25, %r227;
	and.b32  	%r430, %r302, 1280;
	add.s32 	%r432, %r415, %r430;
	add.s32 	%r434, %r432, %r417;
	st.shared.u16 	[%r434], %rs85;
	setp.ge.s32 	%p60, %r660, %r228;
	or.pred  	%p61, %p60, %p59;
	mov.u16 	%rs86, %rs66;
	@%p61 bra 	$L__BB0_42;
	mul.wide.s32 	%rd47, %r661, 2;
	add.s64 	%rd48, %rd2, %rd47;
	ld.global.nc.u16 	%rs86, [%rd48];
$L__BB0_42:
	setp.ge.s32 	%p62, %r25, %r227;
	and.b32  	%r438, %r310, 1792;
	add.s32 	%r440, %r415, %r438;
	add.s32 	%r442, %r440, %r417;
	st.shared.u16 	[%r442], %rs86;
	setp.ge.s32 	%p63, %r662, %r228;
	or.pred  	%p64, %p63, %p62;
	mov.u16 	%rs87, %rs66;
	@%p64 bra 	$L__BB0_44;
	mul.wide.s32 	%rd49, %r663, 2;
	add.s64 	%rd50, %rd2, %rd49;
	ld.global.nc.u16 	%rs87, [%rd50];
$L__BB0_44:
	setp.ge.s32 	%p65, %r25, %r227;
	and.b32  	%r446, %r318, 2304;
	add.s32 	%r448, %r415, %r446;
	add.s32 	%r450, %r448, %r417;
	st.shared.u16 	[%r450], %rs87;
	setp.ge.s32 	%p66, %r664, %r228;
	or.pred  	%p67, %p66, %p65;
	mov.u16 	%rs88, %rs66;
	@%p67 bra 	$L__BB0_46;
	mul.wide.s32 	%rd51, %r665, 2;
	add.s64 	%rd52, %rd2, %rd51;
	ld.global.nc.u16 	%rs88, [%rd52];
$L__BB0_46:
	setp.ge.s32 	%p68, %r25, %r227;
	and.b32  	%r454, %r326, 2816;
	add.s32 	%r456, %r415, %r454;
	add.s32 	%r458, %r456, %r417;
	st.shared.u16 	[%r458], %rs88;
	setp.ge.s32 	%p69, %r666, %r228;
	or.pred  	%p70, %p69, %p68;
	mov.u16 	%rs89, %rs66;
	@%p70 bra 	$L__BB0_48;
	mul.wide.s32 	%rd53, %r667, 2;
	add.s64 	%rd54, %rd2, %rd53;
	ld.global.nc.u16 	%rs89, [%rd54];
$L__BB0_48:
	setp.ge.s32 	%p71, %r25, %r227;
	and.b32  	%r462, %r334, 3328;
	add.s32 	%r464, %r415, %r462;
	add.s32 	%r466, %r464, %r417;
	st.shared.u16 	[%r466], %rs89;
	setp.ge.s32 	%p72, %r668, %r228;
	or.pred  	%p73, %p72, %p71;
	mov.u16 	%rs90, %rs66;
	@%p73 bra 	$L__BB0_50;
	mul.wide.s32 	%rd55, %r669, 2;
	add.s64 	%rd56, %rd2, %rd55;
	ld.global.nc.u16 	%rs90, [%rd56];
$L__BB0_50:
	setp.ge.s32 	%p74, %r25, %r227;
	and.b32  	%r470, %r342, 3840;
	add.s32 	%r472, %r415, %r470;
	add.s32 	%r474, %r472, %r417;
	st.shared.u16 	[%r474], %rs90;
	setp.ge.s32 	%p75, %r670, %r228;
	or.pred  	%p76, %p75, %p74;
	mov.u16 	%rs91, %rs66;
	@%p76 bra 	$L__BB0_52;
	mul.wide.s32 	%rd57, %r671, 2;
	add.s64 	%rd58, %rd2, %rd57;
	ld.global.nc.u16 	%rs91, [%rd58];
$L__BB0_52:
	setp.ge.s32 	%p77, %r25, %r227;
	and.b32  	%r478, %r350, 4352;
	add.s32 	%r480, %r415, %r478;
	add.s32 	%r482, %r480, %r417;
	st.shared.u16 	[%r482], %rs91;
	setp.ge.s32 	%p78, %r672, %r228;
	or.pred  	%p79, %p78, %p77;
	mov.u16 	%rs92, %rs66;
	@%p79 bra 	$L__BB0_54;
	mul.wide.s32 	%rd59, %r673, 2;
	add.s64 	%rd60, %rd2, %rd59;
	ld.global.nc.u16 	%rs92, [%rd60];
$L__BB0_54:
	setp.ge.s32 	%p80, %r25, %r227;
	and.b32  	%r486, %r358, 4864;
	add.s32 	%r488, %r415, %r486;
	add.s32 	%r490, %r488, %r417;
	st.shared.u16 	[%r490], %rs92;
	setp.ge.s32 	%p81, %r674, %r228;
	or.pred  	%p82, %p81, %p80;
	mov.u16 	%rs93, %rs66;
	@%p82 bra 	$L__BB0_56;
	mul.wide.s32 	%rd61, %r675, 2;
	add.s64 	%rd62, %rd2, %rd61;
	ld.global.nc.u16 	%rs93, [%rd62];
$L__BB0_56:
	setp.ge.s32 	%p83, %r25, %r227;
	and.b32  	%r494, %r366, 5376;
	add.s32 	%r496, %r415, %r494;
	add.s32 	%r498, %r496, %r417;
	st.shared.u16 	[%r498], %rs93;
	setp.ge.s32 	%p84, %r676, %r228;
	or.pred  	%p85, %p84, %p83;
	mov.u16 	%rs94, %rs66;
	@%p85 bra 	$L__BB0_58;
	mul.wide.s32 	%rd63, %r677, 2;
	add.s64 	%rd64, %rd2, %rd63;
	ld.global.nc.u16 	%rs94, [%rd64];
$L__BB0_58:
	setp.ge.s32 	%p86, %r25, %r227;
	and.b32  	%r502, %r374, 5888;
	add.s32 	%r504, %r415, %r502;
	add.s32 	%r506, %r504, %r417;
	st.shared.u16 	[%r506], %rs94;
	setp.ge.s32 	%p87, %r678, %r228;
	or.pred  	%p88, %p87, %p86;
	mov.u16 	%rs95, %rs66;
	@%p88 bra 	$L__BB0_60;
	mul.wide.s32 	%rd65, %r679, 2;
	add.s64 	%rd66, %rd2, %rd65;
	ld.global.nc.u16 	%rs95, [%rd66];
$L__BB0_60:
	setp.ge.s32 	%p89, %r25, %r227;
	and.b32  	%r510, %r382, 6400;
	add.s32 	%r512, %r415, %r510;
	add.s32 	%r514, %r512, %r417;
	st.shared.u16 	[%r514], %rs95;
	setp.ge.s32 	%p90, %r680, %r228;
	or.pred  	%p91, %p90, %p89;
	mov.u16 	%rs96, %rs66;
	@%p91 bra 	$L__BB0_62;
	mul.wide.s32 	%rd67, %r681, 2;
	add.s64 	%rd68, %rd2, %rd67;
	ld.global.nc.u16 	%rs96, [%rd68];
$L__BB0_62:
	setp.ge.s32 	%p92, %r25, %r227;
	and.b32  	%r518, %r390, 6912;
	add.s32 	%r520, %r415, %r518;
	add.s32 	%r522, %r520, %r417;
	st.shared.u16 	[%r522], %rs96;
	setp.ge.s32 	%p93, %r682, %r228;
	or.pred  	%p94, %p93, %p92;
	mov.u16 	%rs97, %rs66;
	@%p94 bra 	$L__BB0_64;
	mul.wide.s32 	%rd69, %r683, 2;
	add.s64 	%rd70, %rd2, %rd69;
	ld.global.nc.u16 	%rs97, [%rd70];
$L__BB0_64:
	setp.ge.s32 	%p95, %r25, %r227;
	and.b32  	%r526, %r398, 7424;
	add.s32 	%r528, %r415, %r526;
	add.s32 	%r530, %r528, %r417;
	st.shared.u16 	[%r530], %rs97;
	setp.ge.s32 	%p96, %r684, %r228;
	or.pred  	%p97, %p96, %p95;
	mov.u16 	%rs98, %rs66;
	@%p97 bra 	$L__BB0_66;
	mul.wide.s32 	%rd71, %r685, 2;
	add.s64 	%rd72, %rd2, %rd71;
	ld.global.nc.u16 	%rs98, [%rd72];
$L__BB0_66:
	mov.u32 	%r531, %tid.x;
	shl.b32 	%r532, %r531, 1;
	or.b32  	%r533, %r532, 7680;
	and.b32  	%r534, %r533, 7936;
	mov.u32 	%r535, _ZZ17wmma_dense_kernelPK6__halfS1_PS_iiiE6smem_B;
	add.s32 	%r536, %r535, %r534;
	and.b32  	%r537, %r532, 254;
	add.s32 	%r538, %r536, %r537;
	st.shared.u16 	[%r538], %rs98;
	bar.sync 	0;
	mov.b32 	%r539, 32;
	wmma.load.a.sync.aligned.row.m16n16k16.shared.f16 	{%r540, %r541, %r542, %r543, %r544, %r545, %r546, %r547}, [%r6], %r539;
	add.s32 	%r548, %r6, 1024;
	wmma.load.a.sync.aligned.row.m16n16k16.shared.f16 	{%r549, %r550, %r551, %r552, %r553, %r554, %r555, %r556}, [%r548], %r539;
	mov.b32 	%r557, 128;
	wmma.load.b.sync.aligned.row.m16n16k16.shared.f16 	{%r558, %r559, %r560, %r561, %r562, %r563, %r564, %r565}, [%r41], %r557;
	add.s32 	%r566, %r41, 32;
	wmma.load.b.sync.aligned.row.m16n16k16.shared.f16 	{%r567, %r568, %r569, %r570, %r571, %r572, %r573, %r574}, [%r566], %r557;
	wmma.mma.sync.aligned.row.row.m16n16k16.f16.f16 {%r575, %r576, %r577, %r578}, {%r540, %r541, %r542, %r543, %r544, %r545, %r546, %r547}, {%r558, %r559, %r560, %r561, %r562, %r563, %r564, %r565}, {%r718, %r717, %r716, %r715};
	wmma.mma.sync.aligned.row.row.m16n16k16.f16.f16 {%r579, %r580, %r581, %r582}, {%r540, %r541, %r542, %r543, %r544, %r545, %r546, %r547}, {%r567, %r568, %r569, %r570, %r571, %r572, %r573, %r574}, {%r714, %r713, %r712, %r711};
	wmma.mma.sync.aligned.row.row.m16n16k16.f16.f16 {%r583, %r584, %r585, %r586}, {%r549, %r550, %r551, %r552, %r553, %r554, %r555, %r556}, {%r558, %r559, %r560, %r561, %r562, %r563, %r564, %r565}, {%r710, %r709, %r708, %r707};
	wmma.mma.sync.aligned.row.row.m16n16k16.f16.f16 {%r587, %r588, %r589, %r590}, {%r549, %r550, %r551, %r552, %r553, %r554, %r555, %r556}, {%r567, %r568, %r569, %r570, %r571, %r572, %r573, %r574}, {%r706, %r705, %r704, %r703};
	add.s32 	%r591, %r6, 32;
	wmma.load.a.sync.aligned.row.m16n16k16.shared.f16 	{%r592, %r593, %r594, %r595, %r596, %r597, %r598, %r599}, [%r591], %r539;
	add.s32 	%r600, %r6, 1056;
	wmma.load.a.sync.aligned.row.m16n16k16.shared.f16 	{%r601, %r602, %r603, %r604, %r605, %r606, %r607, %r608}, [%r600], %r539;
	add.s32 	%r609, %r41, 4096;
	wmma.load.b.sync.aligned.row.m16n16k16.shared.f16 	{%r610, %r611, %r612, %r613, %r614, %r615, %r616, %r617}, [%r609], %r557;
	add.s32 	%r618, %r41, 4128;
	wmma.load.b.sync.aligned.row.m16n16k16.shared.f16 	{%r619, %r620, %r621, %r622, %r623, %r624, %r625, %r626}, [%r618], %r557;
	wmma.mma.sync.aligned.row.row.m16n16k16.f16.f16 {%r718, %r717, %r716, %r715}, {%r592, %r593, %r594, %r595, %r596, %r597, %r598, %r599}, {%r610, %r611, %r612, %r613, %r614, %r615, %r616, %r617}, {%r575, %r576, %r577, %r578};
	wmma.mma.sync.aligned.row.row.m16n16k16.f16.f16 {%r714, %r713, %r712, %r711}, {%r592, %r593, %r594, %r595, %r596, %r597, %r598, %r599}, {%r619, %r620, %r621, %r622, %r623, %r624, %r625, %r626}, {%r579, %r580, %r581, %r582};
	wmma.mma.sync.aligned.row.row.m16n16k16.f16.f16 {%r710, %r709, %r708, %r707}, {%r601, %r602, %r603, %r604, %r605, %r606, %r607, %r608}, {%r610, %r611, %r612, %r613, %r614, %r615, %r616, %r617}, {%r583, %r584, %r585, %r586};
	wmma.mma.sync.aligned.row.row.m16n16k16.f16.f16 {%r706, %r705, %r704, %r703}, {%r601, %r602, %r603, %r604, %r605, %r606, %r607, %r608}, {%r619, %r620, %r621, %r622, %r623, %r624, %r625, %r626}, {%r587, %r588, %r589, %r590};
	bar.sync 	0;
	add.s32 	%r702, %r702, 32;
	shl.b32 	%r627, %r227, 5;
	add.s32 	%r685, %r685, %r627;
	add.s32 	%r684, %r684, 32;
	add.s32 	%r683, %r683, %r627;
	add.s32 	%r682, %r682, 32;
	add.s32 	%r681, %r681, %r627;
	add.s32 	%r680, %r680, 32;
	add.s32 	%r679, %r679, %r627;
	add.s32 	%r678, %r678, 32;
	add.s32 	%r677, %r677, %r627;
	add.s32 	%r676, %r676, 32;
	add.s32 	%r675, %r675, %r627;
	add.s32 	%r674, %r674, 32;
	add.s32 	%r673, %r673, %r627;
	add.s32 	%r672, %r672, 32;
	add.s32 	%r671, %r671, %r627;
	add.s32 	%r670, %r670, 32;
	add.s32 	%r669, %r669, %r627;
	add.s32 	%r668, %r668, 32;
	add.s32 	%r667, %r667, %r627;
	add.s32 	%r666, %r666, 32;
	add.s32 	%r665, %r665, %r627;
	add.s32 	%r664, %r664, 32;
	add.s32 	%r663, %r663, %r627;
	add.s32 	%r662, %r662, 32;
	add.s32 	%r661, %r661, %r627;
	add.s32 	%r660, %r660, 32;
	add.s32 	%r659, %r659, %r627;
	add.s32 	%r658, %r658, 32;
	add.s32 	%r657, %r657, %r627;
	add.s32 	%r656, %r656, 32;
	add.s32 	%r655, %r655, 32;
	add.s32 	%r654, %r654, 32;
	add.s32 	%r653, %r653, 32;
	add.s32 	%r652, %r652, 32;
	add.s32 	%r651, %r651, 32;
	add.s32 	%r650, %r650, 32;
	add.s32 	%r649, %r649, 32;
	add.s32 	%r648, %r648, 32;
	add.s32 	%r647, %r647, 32;
	add.s32 	%r646, %r646, 32;
	add.s32 	%r645, %r645, 32;
	add.s32 	%r644, %r644, 32;
	add.s32 	%r643, %r643, 32;
	add.s32 	%r642, %r642, 32;
	add.s32 	%r641, %r641, 32;
	add.s32 	%r640, %r640, 32;
	add.s32 	%r639, %r639, 32;
	add.s32 	%r638, %r638, %r627;
	add.s32 	%r637, %r637, 32;
	setp.lt.s32 	%p98, %r702, %r228;
	@%p98 bra 	$L__BB0_2;
$L__BB0_67:
	ld.param.u64 	%rd77, [_Z17wmma_dense_kernelPK6__halfS1_PS_iii_param_2];
	mov.u32 	%r628, %tid.x;
	shr.u32 	%r629, %r628, 1;
	and.b32  	%r630, %r629, 96;
	add.s32 	%r222, %r630, %r3;
	shr.u32 	%r631, %r628, 4;
	shl.b32 	%r633, %r631, 4;
	and.b32  	%r634, %r633, 32;
	add.s32 	%r223, %r634, %r4;
	setp.ge.s32 	%p99, %r222, %r226;
	setp.ge.s32 	%p100, %r223, %r227;
	mad.lo.s32 	%r635, %r227, %r222, %r223;
	cvta.to.global.u64 	%rd3, %rd77;
	mul.wide.s32 	%rd73, %r635, 2;
	add.s64 	%rd4, %rd3, %rd73;
	or.pred  	%p101, %p99, %p100;
	@%p101 bra 	$L__BB0_69;
	wmma.store.d.sync.aligned.row.m16n16k16.global.f16 	[%rd4], {%r718, %r717, %r716, %r715}, %r227;
$L__BB0_69:
	setp.ge.s32 	%p102, %r222, %r226;
	add.s32 	%r224, %r223, 16;
	setp.ge.s32 	%p103, %r224, %r227;
	or.pred  	%p104, %p102, %p103;
	@%p104 bra 	$L__BB0_71;
	add.s64 	%rd74, %rd4, 32;
	wmma.store.d.sync.aligned.row.m16n16k16.global.f16 	[%rd74], {%r714, %r713, %r712, %r711}, %r227;
$L__BB0_71:
	setp.ge.s32 	%p105, %r223, %r227;
	add.s32 	%r225, %r222, 16;
	setp.ge.s32 	%p106, %r225, %r226;
	mad.lo.s32 	%r636, %r227, %r225, %r223;
	mul.wide.s32 	%rd75, %r636, 2;
	add.s64 	%rd5, %rd3, %rd75;
	or.pred  	%p107, %p106, %p105;
	@%p107 bra 	$L__BB0_73;
	wmma.store.d.sync.aligned.row.m16n16k16.global.f16 	[%rd5], {%r710, %r709, %r708, %r707}, %r227;
$L__BB0_73:
	setp.ge.s32 	%p108, %r225, %r226;
	setp.ge.s32 	%p109, %r224, %r227;
	or.pred  	%p110, %p108, %p109;
	@%p110 bra 	$L__BB0_75;
	add.s64 	%rd76, %rd5, 32;
	wmma.store.d.sync.aligned.row.m16n16k16.global.f16 	[%rd76], {%r706, %r705, %r704, %r703}, %r227;
$L__BB0_75:
	ret;

}


// ===== COMPILED SASS (sm_100) =====

	.target	sm_100

	.elftype	@"ET_EXEC"


//--------------------- .note.nv.tkinfo           --------------------------
	.section	.note.nv.tkinfo,"",@"SHT_NOTE"
	.sectionflags	@"SHF_NOTE_NV_TKINFO"
	.tkinfo
        /*0018*/ 	.word	0x00000002
        /*0030*/ 	.string	""
        /*0030*/ 	.string	"ptxas"
        /*0030*/ 	.string	"Cuda compilation tools, release 13.0, V13.0.88"
        /*0030*/ 	.string	"Build cuda_13.0.r13.0/compiler.36424714_0"
        /*0030*/ 	.string	"-arch sm_100 -m 64 "



//--------------------- .note.nv.cuinfo           --------------------------
	.section	.note.nv.cuinfo,"",@"SHT_NOTE"
	.sectionflags	@"SHF_NOTE_NV_CUINFO"
        /*0018*/ 	.short	0x0002
        /*001a*/ 	.short	0x0064
        /*001c*/ 	.short	0x0082
	.zero		2


//--------------------- .nv.info                  --------------------------
	.section	.nv.info,"",@"SHT_CUDA_INFO"
	.align	4


	//----- nvinfo : EIATTR_REGCOUNT
	.align		4
        /*0000*/ 	.byte	0x04, 0x2f
        /*0002*/ 	.short	(.L_1 - .L_0)
	.align		4
.L_0:
        /*0004*/ 	.word	index@(_Z17wmma_dense_kernelPK6__halfS1_PS_iii)
        /*0008*/ 	.word	0x00000080


	//----- nvinfo : EIATTR_FRAME_SIZE
	.align		4
.L_1:
        /*000c*/ 	.byte	0x04, 0x11
        /*000e*/ 	.short	(.L_3 - .L_2)
	.align		4
.L_2:
        /*0010*/ 	.word	index@(_Z17wmma_dense_kernelPK6__halfS1_PS_iii)
        /*0014*/ 	.word	0x00000000


	//----- nvinfo : EIATTR_MIN_STACK_SIZE
	.align		4
.L_3:
        /*0018*/ 	.byte	0x04, 0x12
        /*001a*/ 	.short	(.L_5 - .L_4)
	.align		4
.L_4:
        /*001c*/ 	.word	index@(_Z17wmma_dense_kernelPK6__halfS1_PS_iii)
        /*0020*/ 	.word	0x00000000
.L_5:


//--------------------- .nv.compat                --------------------------
	.section	.nv.compat,"",@"SHT_CUDA_COMPAT_INFO"
	.align	4
        /*0000*/ 	.byte	0x02, 0x09, 0x00, 0x00, 0x02, 0x02, 0x01, 0x00, 0x02, 0x05, 0x05, 0x00, 0x03, 0x07, 0x01, 0x01
        /*0010*/ 	.byte	0x02, 0x03, 0x00, 0x00, 0x02, 0x06, 0x01, 0x00, 0x04, 0x0b, 0x08, 0x00, 0x09, 0x00, 0x00, 0x00
        /*0020*/ 	.byte	0x00, 0x00, 0x00, 0x00


//--------------------- .nv.info._Z17wmma_dense_kernelPK6__halfS1_PS_iii --------------------------
	.section	.nv.info._Z17wmma_dense_kernelPK6__halfS1_PS_iii,"",@"SHT_CUDA_INFO"
	.sectionflags	@""
	.align	4


	//----- nvinfo : EIATTR_CUDA_API_VERSION
	.align		4
        /*0000*/ 	.byte	0x04, 0x37
        /*0002*/ 	.short	(.L_7 - .L_6)
.L_6:
        /*0004*/ 	.word	0x00000082


	//----- nvinfo : EIATTR_KPARAM_INFO
	.align		4
.L_7:
        /*0008*/ 	.byte	0x04, 0x17
        /*000a*/ 	.short	(.L_9 - .L_8)
.L_8:
        /*000c*/ 	.word	0x00000000
        /*0010*/ 	.short	0x0005
        /*0012*/ 	.short	0x0020
        /*0014*/ 	.byte	0x00, 0xf0, 0x11, 0x00


	//----- nvinfo : EIATTR_KPARAM_INFO
	.align		4
.L_9:
        /*0018*/ 	.byte	0x04, 0x17
        /*001a*/ 	.short	(.L_11 - .L_10)
.L_10:
        /*001c*/ 	.word	0x00000000
        /*0020*/ 	.short	0x0004
        /*0022*/ 	.short	0x001c
        /*0024*/ 	.byte	0x00, 0xf0, 0x11, 0x00


	//----- nvinfo : EIATTR_KPARAM_INFO
	.align		4
.L_11:
        /*0028*/ 	.byte	0x04, 0x17
        /*002a*/ 	.short	(.L_13 - .L_12)
.L_12:
        /*002c*/ 	.word	0x00000000
        /*0030*/ 	.short	0x0003
        /*0032*/ 	.short	0x0018
        /*0034*/ 	.byte	0x00, 0xf0, 0x11, 0x00


	//----- nvinfo : EIATTR_KPARAM_INFO
	.align		4
.L_13:
        /*0038*/ 	.byte	0x04, 0x17
        /*003a*/ 	.short	(.L_15 - .L_14)
.L_14:
        /*003c*/ 	.word	0x00000000
        /*0040*/ 	.short	0x0002
        /*0042*/ 	.short	0x0010
        /*0044*/ 	.byte	0x00, 0xf5, 0x21, 0x00


	//----- nvinfo : EIATTR_KPARAM_INFO
	.align		4
.L_15:
        /*0048*/ 	.byte	0x04, 0x17
        /*004a*/ 	.short	(.L_17 - .L_16)
.L_16:
        /*004c*/ 	.word	0x00000000
        /*0050*/ 	.short	0x0001
        /*0052*/ 	.short	0x0008
        /*0054*/ 	.byte	0x00, 0xf5, 0x21, 0x00


	//----- nvinfo : EIATTR_KPARAM_INFO
	.align		4
.L_17:
        /*0058*/ 	.byte	0x04, 0x17
        /*005a*/ 	.short	(.L_19 - .L_18)
.L_18:
        /*005c*/ 	.word	0x00000000
        /*0060*/ 	.short	0x0000
        /*0062*/ 	.short	0x0000
        /*0064*/ 	.byte	0x00, 0xf5, 0x21, 0x00


	//----- nvinfo : EIATTR_SPARSE_MMA_MASK
	.align		4
.L_19:
        /*0068*/ 	.byte	0x03, 0x50
        /*006a*/ 	.short	0x0000


	//----- nvinfo : EIATTR_WMMA_USED
	.align		4
        /*006c*/ 	.byte	0x01, 0x2b
	.zero		2


	//----- nvinfo : EIATTR_MAXREG_COUNT
	.align		4
        /*0070*/ 	.byte	0x03, 0x1b
        /*0072*/ 	.short	0x00ff


	//----- nvinfo : EIATTR_NUM_BARRIERS
	.align		4
        /*0074*/ 	.byte	0x02, 0x4c
        /*0076*/ 	.byte	0x01
	.zero		1


	//----- nvinfo : EIATTR_MERCURY_ISA_VERSION
	.align		4
        /*0078*/ 	.byte	0x03, 0x5f
        /*007a*/ 	.short	0x0101


	//----- nvinfo : EIATTR_VRC_CTA_INIT_COUNT
	.align		4
        /*007c*/ 	.byte	0x02, 0x4a
	.zero		1
	.zero		1


	//----- nvinfo : EIATTR_EXIT_INSTR_OFFSETS
	.align		4
        /*0080*/ 	.byte	0x04, 0x1c
        /*0082*/ 	.short	(.L_21 - .L_20)


	//   ....[0]....
.L_20:
        /*0084*/ 	.word	0x00002500


	//   ....[1]....
        /*0088*/ 	.word	0x000025f0


	//----- nvinfo : EIATTR_MAX_THREADS
	.align		4
.L_21:
        /*008c*/ 	.byte	0x04, 0x05
        /*008e*/ 	.short	(.L_23 - .L_22)
.L_22:
        /*0090*/ 	.word	0x00000100
        /*0094*/ 	.word	0x00000001
        /*0098*/ 	.word	0x00000001


	//----- nvinfo : EIATTR_CRS_STACK_SIZE
	.align		4
.L_23:
        /*009c*/ 	.byte	0x04, 0x1e
        /*009e*/ 	.short	(.L_25 - .L_24)
.L_24:
        /*00a0*/ 	.word	0x00000000


	//----- nvinfo : EIATTR_CBANK_PARAM_SIZE
	.align		4
.L_25:
        /*00a4*/ 	.byte	0x03, 0x19
        /*00a6*/ 	.short	0x0024


	//----- nvinfo : EIATTR_PARAM_CBANK
	.align		4
        /*00a8*/ 	.byte	0x04, 0x0a
        /*00aa*/ 	.short	(.L_27 - .L_26)
	.align		4
.L_26:
        /*00ac*/ 	.word	index@(.nv.constant0._Z17wmma_dense_kernelPK6__halfS1_PS_iii)
        /*00b0*/ 	.short	0x0380
        /*00b2*/ 	.short	0x0024


	//----- nvinfo : EIATTR_SW_WAR
	.align		4
.L_27:
        /*00b4*/ 	.byte	0x04, 0x36
        /*00b6*/ 	.short	(.L_29 - .L_28)
.L_28:
        /*00b8*/ 	.word	0x00000008
.L_29:


//--------------------- .nv.callgraph             --------------------------
	.section	.nv.callgraph,"",@"SHT_CUDA_CALLGRAPH"
	.align	4
	.sectionentsize	8
	.align		4
        /*0000*/ 	.word	0x00000000
	.align		4
        /*0004*/ 	.word	0xffffffff
	.align		4
        /*0008*/ 	.word	0x00000000
	.align		4
        /*000c*/ 	.word	0xfffffffe
	.align		4
        /*0010*/ 	.word	0x00000000
	.align		4
        /*0014*/ 	.word	0xfffffffd
	.align		4
        /*0018*/ 	.word	0x00000000
	.align		4
        /*001c*/ 	.word	0xfffffffc


//--------------------- .text._Z17wmma_dense_kernelPK6__halfS1_PS_iii --------------------------
	.section	.text._Z17wmma_dense_kernelPK6__halfS1_PS_iii,"ax",@progbits
	.align	128
        .global         _Z17wmma_dense_kernelPK6__halfS1_PS_iii
        .type           _Z17wmma_dense_kernelPK6__halfS1_PS_iii,@function
        .size           _Z17wmma_dense_kernelPK6__halfS1_PS_iii,(.L_x_6 - _Z17wmma_dense_kernelPK6__halfS1_PS_iii)
        .other          _Z17wmma_dense_kernelPK6__halfS1_PS_iii,@"STO_CUDA_ENTRY STV_DEFAULT"
_Z17wmma_dense_kernelPK6__halfS1_PS_iii:
.text._Z17wmma_dense_kernelPK6__halfS1_PS_iii:
[----:B------:R-:W-:Y:S01]  /*0000*/  LDC R1, c[0x0][0x37c] ;  /* 0x0000df00ff017b82 */ /* 0x000fe20000000800 */
[----:B------:R-:W0:Y:S07]  /*0010*/  LDCU UR9, c[0x0][0x3a0] ;  /* 0x00007400ff0977ac */ /* 0x000e2e0008000800 */
[----:B------:R-:W1:Y:S01]  /*0020*/  S2UR UR5, SR_CTAID.Y ;  /* 0x00000000000579c3 */ /* 0x000e620000002600 */
[----:B------:R-:W2:Y:S01]  /*0030*/  S2R R55, SR_TID.X ;  /* 0x0000000000377919 */ /* 0x000ea20000002100 */
[----:B------:R-:W-:-:S02]  /*0040*/  CS2R R66, SRZ ;  /* 0x0000000000427805 */ /* 0x000fc4000001ff00 */
[----:B------:R-:W-:Y:S02]  /*0050*/  CS2R R68, SRZ ;  /* 0x0000000000447805 */ /* 0x000fe4000001ff00 */
[----:B------:R-:W-:Y:S02]  /*0060*/  CS2R R70, SRZ ;  /* 0x0000000000467805 */ /* 0x000fe4000001ff00 */
[----:B------:R-:W-:Y:S02]  /*0070*/  CS2R R72, SRZ ;  /* 0x0000000000487805 */ /* 0x000fe4000001ff00 */
[----:B------:R-:W-:Y:S02]  /*0080*/  CS2R R80, SRZ ;  /* 0x0000000000507805 */ /* 0x000fe4000001ff00 */
[----:B------:R-:W-:Y:S01]  /*0090*/  CS2R R74, SRZ ;  /* 0x00000000004a7805 */ /* 0x000fe2000001ff00 */
[----:B------:R-:W3:Y:S01]  /*00a0*/  S2UR UR6, SR_CTAID.X ;  /* 0x00000000000679c3 */ /* 0x000ee20000002500 */
[----:B------:R-:W-:-:S02]  /*00b0*/  CS2R R76, SRZ ;  /* 0x00000000004c7805 */ /* 0x000fc4000001ff00 */
[----:B------:R-:W-:Y:S01]  /*00c0*/  CS2R R78, SRZ ;  /* 0x00000000004e7805 */ /* 0x000fe2000001ff00 */
[----:B------:R-:W4:Y:S01]  /*00d0*/  LDCU.64 UR10, c[0x0][0x358] ;  /* 0x00006b00ff0a77ac */ /* 0x000f220008000a00 */
[----:B0-----:R-:W-:Y:S02]  /*00e0*/  UISETP.GE.AND UP0, UPT, UR9, 0x1, UPT ;  /* 0x000000010900788c */ /* 0x001fe4000bf06270 */
[----:B-1----:R-:W-:Y:S02]  /*00f0*/  USHF.L.U32 UR5, UR5, 0x7, URZ ;  /* 0x0000000705057899 */ /* 0x002fe400080006ff */
[----:B---3--:R-:W-:-:S05]  /*0100*/  USHF.L.U32 UR6, UR6, 0x7, URZ ;  /* 0x0000000706067899 */ /* 0x008fca00080006ff */
[----:B--2-4-:R-:W-:Y:S07]  /*0110*/  BRA.U !UP0, `(.L_x_0) ;  /* 0x0000001d08f07547 */ /* 0x014fee000b800000 */
[----:B------:R-:W0:Y:S01]  /*0120*/  S2R R6, SR_LANEID ;  /* 0x0000000000067919 */ /* 0x000e220000000000 */
[----:B------:R-:W1:Y:S01]  /*0130*/  S2UR UR7, SR_CgaCtaId ;  /* 0x00000000000779c3 */ /* 0x000e620000008800 */
[----:B------:R-:W-:Y:S01]  /*0140*/  SHF.R.U32.HI R116, RZ, 0x5, R55 ;  /* 0x00000005ff747819 */ /* 0x000fe20000011637 */
[----:B------:R-:W-:Y:S01]  /*0150*/  UMOV UR4, 0x400 ;  /* 0x0000040000047882 */ /* 0x000fe20000000000 */
[C---:B------:R-:W-:Y:S01]  /*0160*/  IMAD.SHL.U32 R2, R55.reuse, 0x2, RZ ;  /* 0x0000000237027824 */ /* 0x040fe200078e00ff */
[C---:B------:R-:W-:Y:S01]  /*0170*/  LOP3.LUT R14, R55.reuse, 0x200, RZ, 0xfc, !PT ;  /* 0x00000200370e7812 */ /* 0x040fe200078efcff */
[----:B------:R-:W-:Y:S01]  /*0180*/  IMAD.MOV.U32 R66, RZ, RZ, RZ ;  /* 0x000000ffff427224 */ /* 0x000fe200078e00ff */
[----:B------:R-:W-:Y:S01]  /*0190*/  LOP3.LUT R13, R55, 0x300, RZ, 0xfc, !PT ;  /* 0x00000300370d7812 */ /* 0x000fe200078efcff */
[----:B------:R-:W-:Y:S01]  /*01a0*/  IMAD.SHL.U32 R0, R116, 0x400, RZ ;  /* 0x0000040074007824 */ /* 0x000fe200078e00ff */
[C---:B------:R-:W-:Y:S01]  /*01b0*/  LOP3.LUT R3, R2.reuse, 0x1e00, RZ, 0xfc, !PT ;  /* 0x00001e0002037812 */ /* 0x040fe200078efcff */
[----:B------:R-:W2:Y:S01]  /*01c0*/  LDC R87, c[0x0][0x39c] ;  /* 0x0000e700ff577b82 */ /* 0x000ea20000000800 */
[----:B------:R-:W-:Y:S01]  /*01d0*/  LOP3.LUT R54, R2, 0xfe, RZ, 0xc0, !PT ;  /* 0x000000fe02367812 */ /* 0x000fe200078ec0ff */
[----:B------:R-:W-:Y:S01]  /*01e0*/  VIADD R116, R116, UR5 ;  /* 0x0000000574747c36 */ /* 0x000fe20008000000 */
[----:B------:R-:W-:-:S02]  /*01f0*/  LOP3.LUT R3, R3, 0x1f00, RZ, 0xc0, !PT ;  /* 0x00001f0003037812 */ /* 0x000fc400078ec0ff */
[----:B------:R-:W-:Y:S02]  /*0200*/  CS2R R68, SRZ ;  /* 0x0000000000447805 */ /* 0x000fe4000001ff00 */
[----:B------:R-:W-:Y:S02]  /*0210*/  LOP3.LUT R0, R0, 0x1800, RZ, 0xc0, !PT ;  /* 0x0000180000007812 */ /* 0x000fe400078ec0ff */
[----:B------:R-:W-:Y:S02]  /*0220*/  CS2R R70, SRZ ;  /* 0x0000000000467805 */ /* 0x000fe4000001ff00 */
[----:B------:R-:W-:Y:S02]  /*0230*/  LOP3.LUT R2, R2, 0x40, RZ, 0xc0, !PT ;  /* 0x0000004002027812 */ /* 0x000fe400078ec0ff */
[----:B------:R-:W-:Y:S02]  /*0240*/  CS2R R72, SRZ ;  /* 0x0000000000487805 */ /* 0x000fe4000001ff00 */
[----:B------:R-:W-:-:S02]  /*0250*/  LOP3.LUT R12, R55, 0x400, RZ, 0xfc, !PT ;  /* 0x00000400370c7812 */ /* 0x000fc400078efcff */
[----:B------:R-:W-:Y:S02]  /*0260*/  CS2R R80, SRZ ;  /* 0x0000000000507805 */ /* 0x000fe4000001ff00 */
[C---:B------:R-:W-:Y:S02]  /*0270*/  LOP3.LUT R11, R55.reuse, 0x500, RZ, 0xfc, !PT ;  /* 0x00000500370b7812 */ /* 0x040fe400078efcff */
[----:B------:R-:W-:Y:S02]  /*0280*/  CS2R R74, SRZ ;  /* 0x00000000004a7805 */ /* 0x000fe4000001ff00 */
[C---:B------:R-:W-:Y:S02]  /*0290*/  LOP3.LUT R10, R55.reuse, 0x600, RZ, 0xfc, !PT ;  /* 0x00000600370a7812 */ /* 0x040fe400078efcff */
[----:B------:R-:W-:Y:S01]  /*02a0*/  CS2R R76, SRZ ;  /* 0x00000000004c7805 */ /* 0x000fe2000001ff00 */
[----:B-1----:R-:W-:Y:S01]  /*02b0*/  ULEA UR8, UR7, UR4, 0x18 ;  /* 0x0000000407087291 */ /* 0x002fe2000f8ec0ff */
[C---:B------:R-:W-:Y:S01]  /*02c0*/  LOP3.LUT R9, R55.reuse, 0x700, RZ, 0xfc, !PT ;  /* 0x0000070037097812 */ /* 0x040fe200078efcff */
[----:B------:R-:W-:Y:S01]  /*02d0*/  UIADD3 UR4, UPT, UPT, UR4, 0x2000, URZ ;  /* 0x0000200004047890 */ /* 0x000fe2000fffe0ff */
[----:B------:R-:W-:-:S02]  /*02e0*/  LOP3.LUT R8, R55, 0x800, RZ, 0xfc, !PT ;  /* 0x0000080037087812 */ /* 0x000fc400078efcff */
[----:B------:R-:W-:Y:S02]  /*02f0*/  CS2R R78, SRZ ;  /* 0x00000000004e7805 */ /* 0x000fe4000001ff00 */
[C---:B------:R-:W-:Y:S01]  /*0300*/  LOP3.LUT R7, R55.reuse, 0x900, RZ, 0xfc, !PT ;  /* 0x0000090037077812 */ /* 0x040fe200078efcff */
[----:B------:R-:W-:Y:S01]  /*0310*/  ULEA UR4, UR7, UR4, 0x18 ;  /* 0x0000000407047291 */ /* 0x000fe2000f8ec0ff */
[--C-:B0-----:R-:W-:Y:S01]  /*0320*/  SHF.R.U32.HI R4, RZ, 0x3, R6.reuse ;  /* 0x00000003ff047819 */ /* 0x101fe20000011606 */
[----:B------:R-:W-:Y:S01]  /*0330*/  VIADD R0, R0, UR8 ;  /* 0x0000000800007c36 */ /* 0x000fe20008000000 */
[----:B------:R-:W-:Y:S01]  /*0340*/  LOP3.LUT R5, R6, 0x7, RZ, 0xc0, !PT ;  /* 0x0000000706057812 */ /* 0x000fe200078ec0ff */
[----:B------:R-:W0:Y:S01]  /*0350*/  LDCU UR13, c[0x0][0x3a0] ;  /* 0x00007400ff0d77ac */ /* 0x000e220008000800 */
[----:B------:R-:W-:Y:S01]  /*0360*/  SHF.R.U32.HI R6, RZ, 0x4, R6 ;  /* 0x00000004ff067819 */ /* 0x000fe20000011606 */
[----:B------:R-:W-:Y:S01]  /*0370*/  IMAD.SHL.U32 R4, R4, 0x8, RZ ;  /* 0x0000000804047824 */ /* 0x000fe200078e00ff */
[----:B------:R-:W-:Y:S01]  /*0380*/  IADD3 R54, PT, PT, R54, UR4, R3 ;  /* 0x0000000436367c10 */ /* 0x000fe2000fffe003 */
[----:B------:R-:W-:Y:S01]  /*0390*/  VIADD R2, R2, UR4 ;  /* 0x0000000402027c36 */ /* 0x000fe20008000000 */
[C---:B------:R-:W-:Y:S01]  /*03a0*/  LOP3.LUT R15, R55.reuse, 0x100, RZ, 0xfc, !PT ;  /* 0x00000100370f7812 */ /* 0x040fe200078efcff */
[----:B------:R-:W-:Y:S01]  /*03b0*/  IMAD.SHL.U32 R6, R6, 0x8, RZ ;  /* 0x0000000806067824 */ /* 0x000fe200078e00ff */
[----:B------:R-:W-:Y:S01]  /*03c0*/  LOP3.LUT R5, R4, 0x8, R5, 0xe2, !PT ;  /* 0x0000000804057812 */ /* 0x000fe200078ee205 */
[C---:B------:R-:W-:Y:S01]  /*03d0*/  VIADD R4, R0.reuse, 0x400 ;  /* 0x0000040000047836 */ /* 0x040fe20000000000 */
[C---:B------:R-:W-:Y:S01]  /*03e0*/  LOP3.LUT R109, R55.reuse, 0xe00, RZ, 0xfc, !PT ;  /* 0x00000e00376d7812 */ /* 0x040fe200078efcff */
[----:B------:R-:W-:Y:S01]  /*03f0*/  VIADD R52, R0, 0x20 ;  /* 0x0000002000347836 */ /* 0x000fe20000000000 */
[----:B------:R-:W-:Y:S01]  /*0400*/  LOP3.LUT R107, R55, 0xf00, RZ, 0xfc, !PT ;  /* 0x00000f00376b7812 */ /* 0x000fe200078efcff */
[----:B------:R-:W-:Y:S01]  /*0410*/  IMAD R3, R5, 0x20, R6 ;  /* 0x0000002005037824 */ /* 0x000fe200078e0206 */
[----:B------:R-:W-:Y:S01]  /*0420*/  LEA.HI R112, R14, UR5, RZ, 0x1b ;  /* 0x000000050e707c11 */ /* 0x000fe2000f8fd8ff */
[----:B------:R-:W-:Y:S01]  /*0430*/  VIADD R22, R0, 0x420 ;  /* 0x0000042000167836 */ /* 0x000fe20000000000 */
[----:B------:R-:W-:Y:S01]  /*0440*/  LEA.HI R110, R13, UR5, RZ, 0x1b ;  /* 0x000000050d6e7c11 */ /* 0x000fe2000f8fd8ff */
[----:B------:R-:W-:Y:S01]  /*0450*/  IMAD.U32 R23, R3, 0x2, R0 ;  /* 0x0000000203177824 */ /* 0x000fe200078e0000 */
[----:B------:R-:W-:Y:S01]  /*0460*/  LEA.HI R108, R12, UR5, RZ, 0x1b ;  /* 0x000000050c6c7c11 */ /* 0x000fe2000f8fd8ff */
[----:B------:R-:W-:Y:S01]  /*0470*/  IMAD R5, R5, 0x80, R6 ;  /* 0x0000008005057824 */ /* 0x000fe200078e0206 */
[----:B------:R-:W-:Y:S01]  /*0480*/  LOP3.LUT R6, R55, 0xa00, RZ, 0xfc, !PT ;  /* 0x00000a0037067812 */ /* 0x000fe200078efcff */
[C---:B------:R-:W-:Y:S01]  /*0490*/  VIADD R0, R2.reuse, 0x20 ;  /* 0x0000002002007836 */ /* 0x040fe20000000000 */
[----:B------:R-:W-:Y:S01]  /*04a0*/  LEA.HI R106, R11, UR5, RZ, 0x1b ;  /* 0x000000050b6a7c11 */ /* 0x000fe2000f8fd8ff */
[----:B------:R-:W-:Y:S01]  /*04b0*/  VIADD R20, R2, 0x1000 ;  /* 0x0000100002147836 */ /* 0x000fe20000000000 */
[----:B------:R-:W-:Y:S01]  /*04c0*/  LEA.HI R125, R10, UR5, RZ, 0x1b ;  /* 0x000000050a7d7c11 */ /* 0x000fe2000f8fd8ff */
[----:B------:R-:W-:Y:S01]  /*04d0*/  VIADD R18, R2, 0x1020 ;  /* 0x0000102002127836 */ /* 0x000fe20000000000 */
[----:B------:R-:W-:Y:S01]  /*04e0*/  LEA.HI R123, R9, UR5, RZ, 0x1b ;  /* 0x00000005097b7c11 */ /* 0x000fe2000f8fd8ff */
[----:B------:R-:W-:Y:S01]  /*04f0*/  IMAD.U32 R53, R3, 0x2, R4 ;  /* 0x0000000203357824 */ /* 0x000fe200078e0004 */
[----:B------:R-:W-:Y:S01]  /*0500*/  LOP3.LUT R4, R55, 0xc00, RZ, 0xfc, !PT ;  /* 0x00000c0037047812 */ /* 0x000fe200078efcff */
[C---:B------:R-:W-:Y:S01]  /*0510*/  IMAD.U32 R52, R3.reuse, 0x2, R52 ;  /* 0x0000000203347824 */ /* 0x040fe200078e0034 */
[----:B------:R-:W-:Y:S01]  /*0520*/  LEA.HI R121, R8, UR5, RZ, 0x1b ;  /* 0x0000000508797c11 */ /* 0x000fe2000f8fd8ff */
[----:B------:R-:W-:Y:S01]  /*0530*/  IMAD.U32 R22, R3, 0x2, R22 ;  /* 0x0000000203167824 */ /* 0x000fe200078e0016 */
[----:B------:R-:W-:Y:S01]  /*0540*/  LOP3.LUT R3, R55, 0xd00, RZ, 0xfc, !PT ;  /* 0x00000d0037037812 */ /* 0x000fe200078efcff */
[----:B------:R-:W-:Y:S01]  /*0550*/  IMAD.U32 R21, R5, 0x2, R0 ;  /* 0x0000000205157824 */ /* 0x000fe200078e0000 */
[----:B------:R-:W-:Y:S01]  /*0560*/  LEA.HI R119, R7, UR5, RZ, 0x1b ;  /* 0x0000000507777c11 */ /* 0x000fe2000f8fd8ff */
[C---:B------:R-:W-:Y:S01]  /*0570*/  IMAD.U32 R20, R5.reuse, 0x2, R20 ;  /* 0x0000000205147824 */ /* 0x040fe200078e0014 */
[----:B------:R-:W-:Y:S01]  /*0580*/  LEA.HI R117, R6, UR5, RZ, 0x1b ;  /* 0x0000000506757c11 */ /* 0x000fe2000f8fd8ff */
[C---:B------:R-:W-:Y:S01]  /*0590*/  IMAD.U32 R19, R5.reuse, 0x2, R2 ;  /* 0x0000000205137824 */ /* 0x040fe200078e0002 */
[----:B------:R-:W-:Y:S01]  /*05a0*/  LEA.HI R113, R4, UR5, RZ, 0x1b ;  /* 0x0000000504717c11 */ /* 0x000fe2000f8fd8ff */
[----:B------:R-:W-:Y:S01]  /*05b0*/  IMAD.U32 R18, R5, 0x2, R18 ;  /* 0x0000000205127824 */ /* 0x000fe200078e0012 */
[----:B------:R-:W-:Y:S01]  /*05c0*/  LOP3.LUT R5, R55, 0xb00, RZ, 0xfc, !PT ;  /* 0x00000b0037057812 */ /* 0x000fe200078efcff */
[----:B------:R-:W1:Y:S01]  /*05d0*/  LDCU UR12, c[0x0][0x398] ;  /* 0x00007300ff0c77ac */ /* 0x000e620008000800 */
[----:B------:R-:W-:-:S02]  /*05e0*/  LEA.HI R111, R3, UR5, RZ, 0x1b ;  /* 0x00000005036f7c11 */ /* 0x000fc4000f8fd8ff */
[----:B------:R-:W-:Y:S01]  /*05f0*/  LEA.HI R115, R5, UR5, RZ, 0x1b ;  /* 0x0000000505737c11 */ /* 0x000fe2000f8fd8ff */
[----:B------:R-:W-:Y:S01]  /*0600*/  UMOV UR4, URZ ;  /* 0x000000ff00047c82 */ /* 0x000fe20008000000 */
[----:B------:R-:W-:Y:S02]  /*0610*/  SHF.R.U32.HI R17, RZ, 0x7, R55 ;  /* 0x00000007ff117819 */ /* 0x000fe40000011637 */
[----:B------:R-:W-:Y:S02]  /*0620*/  LEA.HI R114, R15, UR5, RZ, 0x1b ;  /* 0x000000050f727c11 */ /* 0x000fe4000f8fd8ff */
[----:B------:R-:W-:Y:S01]  /*0630*/  SHF.R.U32.HI R14, RZ, 0x7, R14 ;  /* 0x00000007ff0e7819 */ /* 0x000fe2000001160e */
[-C--:B--2---:R-:W-:Y:S01]  /*0640*/  IMAD R39, R17, R87.reuse, UR6 ;  /* 0x0000000611277e24 */ /* 0x084fe2000f8e0257 */
[----:B------:R-:W-:Y:S02]  /*0650*/  SHF.R.U32.HI R13, RZ, 0x7, R13 ;  /* 0x00000007ff0d7819 */ /* 0x000fe4000001160d */
[----:B------:R-:W-:Y:S01]  /*0660*/  SHF.R.U32.HI R12, RZ, 0x7, R12 ;  /* 0x00000007ff0c7819 */ /* 0x000fe2000001160c */
[-C--:B------:R-:W-:Y:S01]  /*0670*/  IMAD R37, R14, R87.reuse, UR6 ;  /* 0x000000060e257e24 */ /* 0x080fe2000f8e0257 */
        /* <DEDUP_REMOVED lines=24> */
[C---:B------:R-:W-:Y:S01]  /*0800*/  LOP3.LUT R88, R55.reuse, 0x7f, RZ, 0xc0, !PT ;  /* 0x0000007f37587812 */ /* 0x040fe200078ec0ff */
[-C--:B------:R-:W-:Y:S01]  /*0810*/  IMAD R25, R0, R87.reuse, UR6 ;  /* 0x0000000600197e24 */ /* 0x080fe2000f8e0257 */
[----:B------:R-:W-:Y:S01]  /*0820*/  LOP3.LUT R16, R55, 0x1f, RZ, 0xc0, !PT ;  /* 0x0000001f37107812 */ /* 0x000fe200078ec0ff */
[----:B------:R-:W-:Y:S01]  /*0830*/  IMAD R87, R15, R87, UR6 ;  /* 0x000000060f577e24 */ /* 0x000fe2000f8e0257 */
[----:B------:R-:W-:Y:S01]  /*0840*/  LEA.HI R109, R109, UR5, RZ, 0x1b ;  /* 0x000000056d6d7c11 */ /* 0x000fe2000f8fd8ff */
[C---:B------:R-:W-:Y:S01]  /*0850*/  IMAD.IADD R56, R88.reuse, 0x1, R39 ;  /* 0x0000000158387824 */ /* 0x040fe200078e0227 */
[----:B------:R-:W-:Y:S01]  /*0860*/  LEA.HI R107, R107, UR5, RZ, 0x1b ;  /* 0x000000056b6b7c11 */ /* 0x000fe2000f8fd8ff */
[----:B------:R-:W-:-:S02]  /*0870*/  IMAD.IADD R57, R88, 0x1, R57 ;  /* 0x0000000158397824 */ /* 0x000fc400078e0239 */
[C---:B------:R-:W-:Y:S02]  /*0880*/  IMAD.IADD R58, R88.reuse, 0x1, R25 ;  /* 0x00000001583a7824 */ /* 0x040fe400078e0219 */
[C---:B------:R-:W-:Y:S02]  /*0890*/  IMAD.IADD R59, R88.reuse, 0x1, R59 ;  /* 0x00000001583b7824 */ /* 0x040fe400078e023b */
[C---:B------:R-:W-:Y:S02]  /*08a0*/  IMAD.IADD R60, R88.reuse, 0x1, R27 ;  /* 0x00000001583c7824 */ /* 0x040fe400078e021b */
[C---:B------:R-:W-:Y:S02]  /*08b0*/  IMAD.IADD R61, R88.reuse, 0x1, R61 ;  /* 0x00000001583d7824 */ /* 0x040fe400078e023d */
[C---:B------:R-:W-:Y:S02]  /*08c0*/  IMAD.IADD R62, R88.reuse, 0x1, R29 ;  /* 0x00000001583e7824 */ /* 0x040fe400078e021d */
        /* <DEDUP_REMOVED lines=9> */
[----:B------:R-:W-:Y:S02]  /*0960*/  VIADD R88, R88, UR6 ;  /* 0x0000000658587c36 */ /* 0x000fe40008000000 */
[--C-:B------:R-:W-:Y:S02]  /*0970*/  IMAD R89, R107, UR9, R16.reuse ;  /* 0x000000096b597c24 */ /* 0x100fe4000f8e0210 */
[--C-:B------:R-:W-:Y:S02]  /*0980*/  IMAD R90, R109, UR9, R16.reuse ;  /* 0x000000096d5a7c24 */ /* 0x100fe4000f8e0210 */
[----:B------:R-:W-:-:S02]  /*0990*/  IMAD R91, R111, UR9, R16 ;  /* 0x000000096f5b7c24 */ /* 0x000fc4000f8e0210 */
[--C-:B------:R-:W-:Y:S02]  /*09a0*/  IMAD R92, R113, UR9, R16.reuse ;  /* 0x00000009715c7c24 */ /* 0x100fe4000f8e0210 */
[--C-:B------:R-:W-:Y:S02]  /*09b0*/  IMAD R93, R115, UR9, R16.reuse ;  /* 0x00000009735d7c24 */ /* 0x100fe4000f8e0210 */
[--C-:B------:R-:W-:Y:S02]  /*09c0*/  IMAD R94, R117, UR9, R16.reuse ;  /* 0x00000009755e7c24 */ /* 0x100fe4000f8e0210 */
        /* <DEDUP_REMOVED lines=9> */
[----:B01----:R-:W-:-:S07]  /*0a60*/  IMAD R104, R116, UR9, R16 ;  /* 0x0000000974687c24 */ /* 0x003fce000f8e0210 */
.L_x_1:
[----:B------:R-:W-:Y:S01]  /*0a70*/  ISETP.GE.AND P0, PT, R16, UR13, PT ;  /* 0x0000000d10007c0c */ /* 0x000fe2000bf06270 */
[----:B------:R-:W0:Y:S01]  /*0a80*/  LDC R105, c[0x0][0x39c] ;  /* 0x0000e700ff697b82 */ /* 0x000e220000000800 */
[----:B------:R-:W-:Y:S02]  /*0a90*/  PRMT R48, RZ, 0x7610, R48 ;  /* 0x00007610ff307816 */ /* 0x000fe40000000030 */
[----:B------:R-:W-:Y:S02]  /*0aa0*/  ISETP.GE.OR P2, PT, R116, UR12, P0 ;  /* 0x0000000c74007c0c */ /* 0x000fe40008746670 */
[----:B------:R-:W-:Y:S02]  /*0ab0*/  ISETP.GE.OR P1, PT, R112, UR12, P0 ;  /* 0x0000000c70007c0c */ /* 0x000fe40008726670 */
[----:B------:R-:W-:Y:S02]  /*0ac0*/  ISETP.GE.OR P5, PT, R114, UR12, P0 ;  /* 0x0000000c72007c0c */ /* 0x000fe400087a6670 */
[----:B------:R-:W-:-:S07]  /*0ad0*/  ISETP.GE.OR P3, PT, R110, UR12, P0 ;  /* 0x0000000c6e007c0c */ /* 0x000fce0008766670 */
[----:B------:R-:W1:Y:S08]  /*0ae0*/  @!P2 LDC.64 R24, c[0x0][0x380] ;  /* 0x0000e000ff18ab82 */ /* 0x000e700000000a00 */
[----:B------:R-:W2:Y:S01]  /*0af0*/  @!P1 LDC.64 R32, c[0x0][0x380] ;  /* 0x0000e000ff209b82 */ /* 0x000ea20000000a00 */
[----:B------:R-:W-:-:S07]  /*0b00*/  ISETP.GE.OR P4, PT, R108, UR12, P0 ;  /* 0x0000000c6c007c0c */ /* 0x000fce0008786670 */
[----:B------:R-:W3:Y:S01]  /*0b10*/  @!P5 LDC.64 R28, c[0x0][0x380] ;  /* 0x0000e000ff1cdb82 */ /* 0x000ee20000000a00 */
[----:B-1----:R-:W-:-:S07]  /*0b20*/  @!P2 IMAD.WIDE.U32 R24, R104, 0x2, R24 ;  /* 0x000000026818a825 */ /* 0x002fce00078e0018 */
[----:B------:R-:W1:Y:S01]  /*0b30*/  @!P3 LDC.64 R30, c[0x0][0x380] ;  /* 0x0000e000ff1ebb82 */ /* 0x000e620000000a00 */
[----:B------:R4:W5:Y:S01]  /*0b40*/  @!P2 LDG.E.U16.CONSTANT R48, desc[UR10][R24.64] ;  /* 0x0000000a1830a981 */ /* 0x000962000c1e9500 */
[----:B------:R-:W-:Y:S02]  /*0b50*/  ISETP.GE.OR P2, PT, R106, UR12, P0 ;  /* 0x0000000c6a007c0c */ /* 0x000fe40008746670 */
[----:B------:R-:W-:Y:S01]  /*0b60*/  PRMT R44, RZ, 0x7610, R44 ;  /* 0x00007610ff2c7816 */ /* 0x000fe2000000002c */
[----:B--2---:R-:W-:-:S03]  /*0b70*/  @!P1 IMAD.WIDE.U32 R32, R102, 0x2, R32 ;  /* 0x0000000266209825 */ /* 0x004fc600078e0020 */
[----:B------:R-:W2:Y:S01]  /*0b80*/  @!P4 LDC.64 R26, c[0x0][0x380] ;  /* 0x0000e000ff1acb82 */ /* 0x000ea20000000a00 */
[----:B------:R-:W-:Y:S01]  /*0b90*/  PRMT R46, RZ, 0x7610, R46 ;  /* 0x00007610ff2e7816 */ /* 0x000fe2000000002e */
[----:B------:R-:W5:Y:S01]  /*0ba0*/  @!P1 LDG.E.U16.CONSTANT R44, desc[UR10][R32.64] ;  /* 0x0000000a202c9981 */ /* 0x000f62000c1e9500 */
[----:B------:R-:W-:Y:S01]  /*0bb0*/  ISETP.GE.OR P1, PT, R123, UR12, P0 ;  /* 0x0000000c7b007c0c */ /* 0x000fe20008726670 */
[----:B---3--:R-:W-:-:S04]  /*0bc0*/  @!P5 IMAD.WIDE.U32 R28, R103, 0x2, R28 ;  /* 0x00000002671cd825 */ /* 0x008fc800078e001c */
[----:B----4-:R-:W3:Y:S01]  /*0bd0*/  @!P2 LDC.64 R24, c[0x0][0x380] ;  /* 0x0000e000ff18ab82 */ /* 0x010ee20000000a00 */
[----:B------:R-:W-:Y:S01]  /*0be0*/  PRMT R51, RZ, 0x7610, R51 ;  /* 0x00007610ff337816 */ /* 0x000fe20000000033 */
[----:B------:R2:W4:Y:S01]  /*0bf0*/  @!P5 LDG.E.U16.CONSTANT R46, desc[UR10][R28.64] ;  /* 0x0000000a1c2ed981 */ /* 0x000522000c1e9500 */
[----:B-1----:R-:W-:Y:S01]  /*0c00*/  @!P3 IMAD.WIDE.U32 R30, R101, 0x2, R30 ;  /* 0x00000002651eb825 */ /* 0x002fe200078e001e */
[----:B------:R-:W-:-:S04]  /*0c10*/  ISETP.GE.OR P5, PT, R125, UR12, P0 ;  /* 0x0000000c7d007c0c */ /* 0x000fc800087a6670 */
[----:B------:R-:W1:Y:S01]  /*0c20*/  @!P1 LDC.64 R38, c[0x0][0x380] ;  /* 0x0000e000ff269b82 */ /* 0x000e620000000a00 */
[----:B------:R-:W4:Y:S01]  /*0c30*/  @!P3 LDG.E.U16.CONSTANT R51, desc[UR10][R30.64] ;  /* 0x0000000a1e33b981 */ /* 0x000f22000c1e9500 */
[----:B------:R-:W-:Y:S02]  /*0c40*/  ISETP.GE.OR P3, PT, R121, UR12, P0 ;  /* 0x0000000c79007c0c */ /* 0x000fe40008766670 */
[----:B------:R-:W-:Y:S01]  /*0c50*/  PRMT R37, RZ, 0x7610, R37 ;  /* 0x00007610ff257816 */ /* 0x000fe20000000025 */
[----:B--2---:R-:W-:-:S04]  /*0c60*/  @!P4 IMAD.WIDE.U32 R28, R100, 0x2, R26 ;  /* 0x00000002641cc825 */ /* 0x004fc800078e001a */
[----:B------:R-:W2:Y:S01]  /*0c70*/  @!P5 LDC.64 R26, c[0x0][0x380] ;  /* 0x0000e000ff1adb82 */ /* 0x000ea20000000a00 */
[----:B---3--:R-:W-:-:S07]  /*0c80*/  @!P2 IMAD.WIDE.U32 R24, R99, 0x2, R24 ;  /* 0x000000026318a825 */ /* 0x008fce00078e0018 */
[----:B------:R-:W3:Y:S01]  /*0c90*/  @!P3 LDC.64 R40, c[0x0][0x380] ;  /* 0x0000e000ff28bb82 */ /* 0x000ee20000000a00 */
[----:B------:R0:W4:Y:S01]  /*0ca0*/  @!P2 LDG.E.U16.CONSTANT R37, desc[UR10][R24.64] ;  /* 0x0000000a1825a981 */ /* 0x000122000c1e9500 */
[----:B------:R-:W-:Y:S02]  /*0cb0*/  ISETP.GE.OR P2, PT, R117, UR12, P0 ;  /* 0x0000000c75007c0c */ /* 0x000fe40008746670 */
[----:B------:R-:W-:Y:S01]  /*0cc0*/  PRMT R45, RZ, 0x7610, R45 ;  /* 0x00007610ff2d7816 */ /* 0x000fe2000000002d */
[----:B-1----:R-:W-:Y:S01]  /*0cd0*/  @!P1 IMAD.WIDE.U32 R38, R97, 0x2, R38 ;  /* 0x0000000261269825 */ /* 0x002fe200078e0026 */
[----:B------:R-:W-:-:S04]  /*0ce0*/  PRMT R34, RZ, 0x7610, R34 ;  /* 0x00007610ff227816 */ /* 0x000fc80000000022 */
[----:B------:R1:W4:Y:S01]  /*0cf0*/  @!P4 LDG.E.U16.CONSTANT R45, desc[UR10][R28.64] ;  /* 0x0000000a1c2dc981 */ /* 0x000322000c1e9500 */
[----:B------:R-:W-:-:S03]  /*0d00*/  ISETP.GE.OR P4, PT, R119, UR12, P0 ;  /* 0x0000000c77007c0c */ /* 0x000fc60008786670 */
[----:B------:R-:W4:Y:S01]  /*0d10*/  @!P1 LDG.E.U16.CONSTANT R34, desc[UR10][R38.64] ;  /* 0x0000000a26229981 */ /* 0x000f22000c1e9500 */
[----:B0-----:R-:W0:Y:S01]  /*0d20*/  @!P2 LDC.64 R24, c[0x0][0x380] ;  /* 0x0000e000ff18ab82 */ /* 0x001e220000000a00 */
[----:B------:R-:W-:Y:S01]  /*0d30*/  ISETP.GE.OR P1, PT, R115, UR12, P0 ;  /* 0x0000000c73007c0c */ /* 0x000fe20008726670 */
[----:B--2---:R-:W-:Y:S01]  /*0d40*/  @!P5 IMAD.WIDE.U32 R26, R98, 0x2, R26 ;  /* 0x00000002621ad825 */ /* 0x004fe200078e001a */
[----:B------:R-:W-:Y:S02]  /*0d50*/  PRMT R36, RZ, 0x7610, R36 ;  /* 0x00007610ff247816 */ /* 0x000fe40000000024 */
[----:B------:R-:W-:Y:S01]  /*0d60*/  PRMT R32, RZ, 0x7610, R32 ;  /* 0x00007610ff207816 */ /* 0x000fe20000000020 */
[----:B---3--:R-:W-:-:S03]  /*0d70*/  @!P3 IMAD.WIDE.U32 R40, R96, 0x2, R40 ;  /* 0x000000026028b825 */ /* 0x008fc600078e0028 */
[----:B------:R2:W3:Y:S01]  /*0d80*/  @!P5 LDG.E.U16.CONSTANT R36, desc[UR10][R26.64] ;  /* 0x0000000a1a24d981 */ /* 0x0004e2000c1e9500 */
[----:B-1----:R-:W1:Y:S03]  /*0d90*/  @!P4 LDC.64 R28, c[0x0][0x380] ;  /* 0x0000e000ff1ccb82 */ /* 0x002e660000000a00 */
[----:B------:R-:W3:Y:S01]  /*0da0*/  @!P3 LDG.E.U16.CONSTANT R32, desc[UR10][R40.64] ;  /* 0x0000000a2820b981 */ /* 0x000ee2000c1e9500 */
[----:B------:R-:W-:-:S04]  /*0db0*/  ISETP.GE.OR P3, PT, R113, UR12, P0 ;  /* 0x0000000c71007c0c */ /* 0x000fc80008766670 */
[----:B--2---:R-:W2:Y:S01]  /*0dc0*/  @!P1 LDC.64 R26, c[0x0][0x380] ;  /* 0x0000e000ff1a9b82 */ /* 0x004ea20000000a00 */
[----:B------:R-:W-:Y:S01]  /*0dd0*/  PRMT R30, RZ, 0x7610, R30 ;  /* 0x00007610ff1e7816 */ /* 0x000fe2000000001e */
[----:B0-----:R-:W-:-:S07]  /*0de0*/  @!P2 IMAD.WIDE.U32 R38, R94, 0x2, R24 ;  /* 0x000000025e26a825 */ /* 0x001fce00078e0018 */
[----:B------:R-:W0:Y:S01]  /*0df0*/  @!P3 LDC.64 R24, c[0x0][0x380] ;  /* 0x0000e000ff18bb82 */ /* 0x000e220000000a00 */
[----:B------:R-:W3:Y:S01]  /*0e00*/  @!P2 LDG.E.U16.CONSTANT R30, desc[UR10][R38.64] ;  /* 0x0000000a261ea981 */ /* 0x000ee2000c1e9500 */
[----:B------:R-:W-:Y:S02]  /*0e10*/  ISETP.GE.OR P2, PT, R111, UR12, P0 ;  /* 0x0000000c6f007c0c */ /* 0x000fe40008746670 */
[----:B------:R-:W-:Y:S02]  /*0e20*/  PRMT R31, RZ, 0x7610, R31 ;  /* 0x00007610ff1f7816 */ /* 0x000fe4000000001f */
[----:B------:R-:W-:Y:S01]  /*0e30*/  PRMT R43, RZ, 0x7610, R43 ;  /* 0x00007610ff2b7816 */ /* 0x000fe2000000002b */
[----:B-1----:R-:W-:-:S05]  /*0e40*/  @!P4 IMAD.WIDE.U32 R28, R95, 0x2, R28 ;  /* 0x000000025f1cc825 */ /* 0x002fca00078e001c */
[----:B------:R1:W3:Y:S01]  /*0e50*/  @!P4 LDG.E.U16.CONSTANT R31, desc[UR10][R28.64] ;  /* 0x0000000a1c1fc981 */ /* 0x0002e2000c1e9500 */
[----:B--2---:R-:W-:Y:S01]  /*0e60*/  @!P1 IMAD.WIDE.U32 R26, R93, 0x2, R26 ;  /* 0x000000025d1a9825 */ /* 0x004fe200078e001a */
[----:B------:R-:W-:-:S04]  /*0e70*/  ISETP.GE.OR P4, PT, R109, UR12, P0 ;  /* 0x0000000c6d007c0c */ /* 0x000fc80008786670 */
[----:B------:R2:W3:Y:S01]  /*0e80*/  @!P1 LDG.E.U16.CONSTANT R43, desc[UR10][R26.64] ;  /* 0x0000000a1a2b9981 */ /* 0x0004e2000c1e9500 */
[----:B-1----:R-:W1:Y:S01]  /*0e90*/  @!P2 LDC.64 R28, c[0x0][0x380] ;  /* 0x0000e000ff1cab82 */ /* 0x002e620000000a00 */
[----:B------:R-:W-:Y:S01]  /*0ea0*/  ISETP.GE.OR P1, PT, R107, UR12, P0 ;  /* 0x0000000c6b007c0c */ /* 0x000fe20008726670 */
[----:B0-----:R-:W-:Y:S01]  /*0eb0*/  @!P3 IMAD.WIDE.U32 R24, R92, 0x2, R24 ;  /* 0x000000025c18b825 */ /* 0x001fe200078e0018 */
[----:B------:R-:W-:-:S05]  /*0ec0*/  PRMT R41, RZ, 0x7610, R41 ;  /* 0x00007610ff297816 */ /* 0x000fca0000000029 */
[----:B--2---:R-:W0:Y:S01]  /*0ed0*/  @!P4 LDC.64 R26, c[0x0][0x380] ;  /* 0x0000e000ff1acb82 */ /* 0x004e220000000a00 */
[----:B------:R2:W3:Y:S01]  /*0ee0*/  @!P3 LDG.E.U16.CONSTANT R41, desc[UR10][R24.64] ;  /* 0x0000000a1829b981 */ /* 0x0004e2000c1e9500 */
[----:B------:R-:W-:-:S06]  /*0ef0*/  PRMT R39, RZ, 0x7610, R39 ;  /* 0x00007610ff277816 */ /* 0x000fcc0000000027 */
[----:B--2---:R-:W2:Y:S01]  /*0f00*/  @!P1 LDC.64 R24, c[0x0][0x380] ;  /* 0x0000e000ff189b82 */ /* 0x004ea20000000a00 */
[----:B------:R-:W-:Y:S01]  /*0f10*/  ISETP.GE.AND P0, PT, R88, R105, PT ;  /* 0x000000695800720c */ /* 0x000fe20003f06270 */
[----:B-1----:R-:W-:-:S03]  /*0f20*/  @!P2 IMAD.WIDE.U32 R28, R91, 0x2, R28 ;  /* 0x000000025b1ca825 */ /* 0x002fc600078e001c */
[----:B------:R-:W-:Y:S02]  /*0f30*/  ISETP.GE.OR P3, PT, R17, UR13, P0 ;  /* 0x0000000d11007c0c */ /* 0x000fe40008766670 */
[----:B------:R-:W-:Y:S01]  /*0f40*/  ISETP.GE.OR P5, PT, R14, UR13, P0 ;  /* 0x0000000d0e007c0c */ /* 0x000fe200087a6670 */
[----:B------:R1:W3:Y:S01]  /*0f50*/  @!P2 LDG.E.U16.CONSTANT R39, desc[UR10][R28.64] ;  /* 0x0000000a1c27a981 */ /* 0x0002e2000c1e9500 */
[----:B------:R-:W-:Y:S02]  /*0f60*/  ISETP.GE.OR P2, PT, R15, UR13, P0 ;  /* 0x0000000d0f007c0c */ /* 0x000fe40008746670 */
[----:B------:R-:W-:Y:S01]  /*0f70*/  PRMT R40, RZ, 0x7610, R40 ;  /* 0x00007610ff287816 */ /* 0x000fe20000000028 */
[----:B0-----:R-:W-:Y:S01]  /*0f80*/  @!P4 IMAD.WIDE.U32 R26, R90, 0x2, R26 ;  /* 0x000000025a1ac825 */ /* 0x001fe200078e001a */
[----:B------:R-:W-:-:S04]  /*0f90*/  PRMT R35, RZ, 0x7610, R35 ;  /* 0x00007610ff237816 */ /* 0x000fc80000000023 */
[----:B------:R0:W3:Y:S01]  /*0fa0*/  @!P4 LDG.E.U16.CONSTANT R40, desc[UR10][R26.64] ;  /* 0x0000000a1a28c981 */ /* 0x0000e2000c1e9500 */
[----:B-1----:R-:W1:Y:S01]  /*0fb0*/  @!P3 LDC.64 R28, c[0x0][0x388] ;  /* 0x0000e200ff1cbb82 */ /* 0x002e620000000a00 */
[----:B--2---:R-:W-:-:S07]  /*0fc0*/  @!P1 IMAD.WIDE.U32 R24, R89, 0x2, R24 ;  /* 0x0000000259189825 */ /* 0x004fce00078e0018 */
[----:B0-----:R-:W0:Y:S01]  /*0fd0*/  @!P2 LDC.64 R26, c[0x0][0x388] ;  /* 0x0000e200ff1aab82 */ /* 0x001e220000000a00 */
[----:B------:R2:W3:Y:S07]  /*0fe0*/  @!P1 LDG.E.U16.CONSTANT R35, desc[UR10][R24.64] ;  /* 0x0000000a18239981 */ /* 0x0004ee000c1e9500 */
[----:B--2---:R-:W2:Y:S01]  /*0ff0*/  @!P5 LDC.64 R24, c[0x0][0x388] ;  /* 0x0000e200ff18db82 */ /* 0x004ea20000000a00 */
[----:B------:R-:W-:Y:S02]  /*1000*/  PRMT R33, RZ, 0x7610, R33 ;  /* 0x00007610ff217816 */ /* 0x000fe40000000021 */
[----:B------:R-:W-:Y:S01]  /*1010*/  PRMT R38, RZ, 0x7610, R38 ;  /* 0x00007610ff267816 */ /* 0x000fe20000000026 */
[----:B-1----:R-:W-:Y:S01]  /*1020*/  @!P3 IMAD.WIDE R28, R56, 0x2, R28 ;  /* 0x00000002381cb825 */ /* 0x002fe200078e021c */
[----:B------:R-:W-:-:S04]  /*1030*/  PRMT R42, RZ, 0x7610, R42 ;  /* 0x00007610ff2a7816 */ /* 0x000fc8000000002a */
[----:B------:R-:W3:Y:S01]  /*1040*/  @!P3 LDG.E.U16.CONSTANT R33, desc[UR10][R28.64] ;  /* 0x0000000a1c21b981 */ /* 0x000ee2000c1e9500 */
[----:B0-----:R-:W-:-:S05]  /*1050*/  @!P2 IMAD.WIDE R26, R87, 0x2, R26 ;  /* 0x00000002571aa825 */ /* 0x001fca00078e021a */
[----:B------:R0:W3:Y:S01]  /*1060*/  @!P2 LDG.E.U16.CONSTANT R38, desc[UR10][R26.64] ;  /* 0x0000000a1a26a981 */ /* 0x0000e2000c1e9500 */
[----:B--2---:R-:W-:-:S05]  /*1070*/  @!P5 IMAD.WIDE R24, R86, 0x2, R24 ;  /* 0x000000025618d825 */ /* 0x004fca00078e0218 */
[----:B------:R1:W2:Y:S01]  /*1080*/  @!P5 LDG.E.U16.CONSTANT R42, desc[UR10][R24.64] ;  /* 0x0000000a182ad981 */ /* 0x0002a2000c1e9500 */
[----:B------:R-:W5:Y:S01]  /*1090*/  S2R R55, SR_TID.X ;  /* 0x0000000000377919 */ /* 0x000f620000002100 */
[----:B------:R-:W0:Y:S01]  /*10a0*/  S2UR UR8, SR_CgaCtaId ;  /* 0x00000000000879c3 */ /* 0x000e220000008800 */
[----:B------:R-:W-:Y:S02]  /*10b0*/  UMOV UR7, 0x400 ;  /* 0x0000040000077882 */ /* 0x000fe40000000000 */
[----:B0-----:R-:W-:Y:S01]  /*10c0*/  ULEA UR9, UR8, UR7, 0x18 ;  /* 0x0000000708097291 */ /* 0x001fe2000f8ec0ff */
[----:B-----5:R-:W-:-:S05]  /*10d0*/  IMAD.SHL.U32 R47, R55, 0x2, RZ ;  /* 0x00000002372f7824 */ /* 0x020fca00078e00ff */
[C---:B------:R-:W-:Y:S02]  /*10e0*/  LOP3.LUT R27, R47.reuse, 0x200, RZ, 0xfc, !PT ;  /* 0x000002002f1b7812 */ /* 0x040fe400078efcff */
[----:B------:R-:W-:Y:S02]  /*10f0*/  LOP3.LUT R49, R47, 0x3e, RZ, 0xc0, !PT ;  /* 0x0000003e2f317812 */ /* 0x000fe400078ec0ff */
[----:B-1----:R-:W-:Y:S02]  /*1100*/  LOP3.LUT R24, R27, 0x3c0, RZ, 0xc0, !PT ;  /* 0x000003c01b187812 */ /* 0x002fe400078ec0ff */
[C---:B------:R-:W-:Y:S02]  /*1110*/  LOP3.LUT R26, R47.reuse, 0x400, RZ, 0xfc, !PT ;  /* 0x000004002f1a7812 */ /* 0x040fe400078efcff */
[----:B------:R-:W-:Y:S02]  /*1120*/  LOP3.LUT R28, R47, 0x1c0, RZ, 0xc0, !PT ;  /* 0x000001c02f1c7812 */ /* 0x000fe400078ec0ff */
[----:B------:R-:W-:-:S02]  /*1130*/  IADD3 R25, PT, PT, R49, UR9, R24 ;  /* 0x0000000931197c10 */ /* 0x000fc4000fffe018 */
[----:B------:R-:W-:Y:S02]  /*1140*/  LOP3.LUT R24, R26, 0x5c0, RZ, 0xc0, !PT ;  /* 0x000005c01a187812 */ /* 0x000fe400078ec0ff */
[C---:B------:R-:W-:Y:S02]  /*1150*/  IADD3 R29, PT, PT, R49.reuse, UR9, R28 ;  /* 0x00000009311d7c10 */ /* 0x040fe4000fffe01c */
[----:B------:R-:W-:Y:S02]  /*1160*/  IADD3 R24, PT, PT, R49, UR9, R24 ;  /* 0x0000000931187c10 */ /* 0x000fe4000fffe018 */
[----:B------:R-:W-:-:S04]  /*1170*/  LOP3.LUT R50, R47, 0x600, RZ, 0xfc, !PT ;  /* 0x000006002f327812 */ /* 0x000fc800078efcff */
[----:B------:R-:W-:-:S04]  /*1180*/  LOP3.LUT R28, R50, 0x7c0, RZ, 0xc0, !PT ;  /* 0x000007c0321c7812 */ /* 0x000fc800078ec0ff */
[----:B------:R-:W-:Y:S01]  /*1190*/  IADD3 R28, PT, PT, R49, UR9, R28 ;  /* 0x00000009311c7c10 */ /* 0x000fe2000fffe01c */
[----:B------:R0:W-:Y:S02]  /*11a0*/  STS.U16 [R29], R48 ;  /* 0x000000301d007388 */ /* 0x0001e40000000400 */
[----:B0-----:R-:W-:Y:S02]  /*11b0*/  LOP3.LUT R48, R47, 0x800, RZ, 0xfc, !PT ;  /* 0x000008002f307812 */ /* 0x001fe400078efcff */
[----:B----4-:R0:W-:Y:S04]  /*11c0*/  STS.U16 [R25], R46 ;  /* 0x0000002e19007388 */ /* 0x0101e80000000400 */
[----:B------:R1:W-:Y:S01]  /*11d0*/  STS.U16 [R24], R44 ;  /* 0x0000002c18007388 */ /* 0x0003e20000000400 */
[----:B------:R-:W-:-:S02]  /*11e0*/  LOP3.LUT R118, R48, 0x9c0, RZ, 0xc0, !PT ;  /* 0x000009c030767812 */ /* 0x000fc400078ec0ff */
[C---:B0-----:R-:W-:Y:S02]  /*11f0*/  LOP3.LUT R46, R47.reuse, 0xa00, RZ, 0xfc, !PT ;  /* 0x00000a002f2e7812 */ /* 0x041fe400078efcff */
[C---:B-1----:R-:W-:Y:S02]  /*1200*/  LOP3.LUT R44, R47.reuse, 0xc00, RZ, 0xfc, !PT ;  /* 0x00000c002f2c7812 */ /* 0x042fe400078efcff */
[----:B------:R-:W-:Y:S02]  /*1210*/  LOP3.LUT R120, R46, 0xbc0, RZ, 0xc0, !PT ;  /* 0x00000bc02e787812 */ /* 0x000fe400078ec0ff */
[----:B------:R-:W-:Y:S02]  /*1220*/  LOP3.LUT R24, R44, 0xdc0, RZ, 0xc0, !PT ;  /* 0x00000dc02c187812 */ /* 0x000fe400078ec0ff */
[----:B------:R-:W-:Y:S02]  /*1230*/  LOP3.LUT R29, R47, 0xe00, RZ, 0xfc, !PT ;  /* 0x00000e002f1d7812 */ /* 0x000fe400078efcff */
[C---:B------:R-:W-:Y:S01]  /*1240*/  IADD3 R118, PT, PT, R49.reuse, UR9, R118 ;  /* 0x0000000931767c10 */ /* 0x040fe2000fffe076 */
[----:B------:R0:W-:Y:S01]  /*1250*/  STS.U16 [R28], R51 ;  /* 0x000000331c007388 */ /* 0x0001e20000000400 */
[----:B------:R-:W-:-:S02]  /*1260*/  IADD3 R25, PT, PT, R49, UR9, R24 ;  /* 0x0000000931197c10 */ /* 0x000fc4000fffe018 */
[----:B------:R-:W-:Y:S02]  /*1270*/  IADD3 R120, PT, PT, R49, UR9, R120 ;  /* 0x0000000931787c10 */ /* 0x000fe4000fffe078 */
[----:B------:R-:W-:Y:S02]  /*1280*/  LOP3.LUT R24, R29, 0xfc0, RZ, 0xc0, !PT ;  /* 0x00000fc01d187812 */ /* 0x000fe400078ec0ff */
[----:B0-----:R-:W-:Y:S01]  /*1290*/  LOP3.LUT R28, R47, 0x1000, RZ, 0xfc, !PT ;  /* 0x000010002f1c7812 */ /* 0x001fe200078efcff */
[----:B------:R0:W-:Y:S04]  /*12a0*/  STS.U16 [R118], R45 ;  /* 0x0000002d76007388 */ /* 0x0001e80000000400 */
[----:B------:R1:W-:Y:S01]  /*12b0*/  STS.U16 [R120], R37 ;  /* 0x0000002578007388 */ /* 0x0003e20000000400 */
[----:B0-----:R-:W-:-:S02]  /*12c0*/  IADD3 R45, PT, PT, R49, UR9, R24 ;  /* 0x00000009312d7c10 */ /* 0x001fc4000fffe018 */
[----:B------:R-:W-:Y:S02]  /*12d0*/  LOP3.LUT R24, R28, 0x11c0, RZ, 0xc0, !PT ;  /* 0x000011c01c187812 */ /* 0x000fe400078ec0ff */
[----:B-1----:R-:W-:Y:S02]  /*12e0*/  LOP3.LUT R37, R47, 0x1200, RZ, 0xfc, !PT ;  /* 0x000012002f257812 */ /* 0x002fe400078efcff */
[----:B------:R-:W-:Y:S01]  /*12f0*/  IADD3 R51, PT, PT, R49, UR9, R24 ;  /* 0x0000000931337c10 */ /* 0x000fe2000fffe018 */
[----:B---3--:R0:W-:Y:S01]  /*1300*/  STS.U16 [R25], R36 ;  /* 0x0000002419007388 */ /* 0x0081e20000000400 */
[----:B------:R-:W-:-:S04]  /*1310*/  LOP3.LUT R24, R37, 0x13c0, RZ, 0xc0, !PT ;  /* 0x000013c025187812 */ /* 0x000fc800078ec0ff */
[----:B------:R-:W-:Y:S02]  /*1320*/  IADD3 R24, PT, PT, R49, UR9, R24 ;  /* 0x0000000931187c10 */ /* 0x000fe4000fffe018 */
[----:B0-----:R-:W-:Y:S01]  /*1330*/  LOP3.LUT R36, R47, 0x1400, RZ, 0xfc, !PT ;  /* 0x000014002f247812 */ /* 0x001fe200078efcff */
[----:B------:R0:W-:Y:S03]  /*1340*/  STS.U16 [R45], R34 ;  /* 0x000000222d007388 */ /* 0x0001e60000000400 */
[----:B------:R-:W-:Y:S01]  /*1350*/  LOP3.LUT R118, R36, 0x15c0, RZ, 0xc0, !PT ;  /* 0x000015c024767812 */ /* 0x000fe200078ec0ff */
[----:B------:R1:W-:Y:S03]  /*1360*/  STS.U16 [R51], R32 ;  /* 0x0000002033007388 */ /* 0x0003e60000000400 */
[----:B------:R-:W-:-:S02]  /*1370*/  IADD3 R25, PT, PT, R49, UR9, R118 ;  /* 0x0000000931197c10 */ /* 0x000fc4000fffe076 */
[C---:B0-----:R-:W-:Y:S02]  /*1380*/  LOP3.LUT R34, R47.reuse, 0x1600, RZ, 0xfc, !PT ;  /* 0x000016002f227812 */ /* 0x041fe400078efcff */
[C---:B-1----:R-:W-:Y:S01]  /*1390*/  LOP3.LUT R32, R47.reuse, 0x1800, RZ, 0xfc, !PT ;  /* 0x000018002f207812 */ /* 0x042fe200078efcff */
[----:B------:R0:W-:Y:S01]  /*13a0*/  STS.U16 [R24], R31 ;  /* 0x0000001f18007388 */ /* 0x0001e20000000400 */
[----:B------:R-:W-:Y:S02]  /*13b0*/  LOP3.LUT R118, R34, 0x17c0, RZ, 0xc0, !PT ;  /* 0x000017c022767812 */ /* 0x000fe400078ec0ff */
[----:B------:R-:W-:Y:S01]  /*13c0*/  LOP3.LUT R120, R32, 0x19c0, RZ, 0xc0, !PT ;  /* 0x000019c020787812 */ /* 0x000fe200078ec0ff */
[----:B------:R1:W-:Y:S01]  /*13d0*/  STS.U16 [R25], R30 ;  /* 0x0000001e19007388 */ /* 0x0003e20000000400 */
[----:B0-----:R-:W-:Y:S02]  /*13e0*/  LOP3.LUT R31, R47, 0x1a00, RZ, 0xfc, !PT ;  /* 0x00001a002f1f7812 */ /* 0x001fe400078efcff */
[----:B------:R-:W-:-:S02]  /*13f0*/  IADD3 R118, PT, PT, R49, UR9, R118 ;  /* 0x0000000931767c10 */ /* 0x000fc4000fffe076 */
[----:B------:R-:W-:Y:S02]  /*1400*/  LOP3.LUT R24, R31, 0x1bc0, RZ, 0xc0, !PT ;  /* 0x00001bc01f187812 */ /* 0x000fe400078ec0ff */
[----:B-1----:R-:W-:Y:S02]  /*1410*/  LOP3.LUT R30, R47, 0x1c00, RZ, 0xfc, !PT ;  /* 0x00001c002f1e7812 */ /* 0x002fe400078efcff */
[----:B------:R-:W-:Y:S02]  /*1420*/  IADD3 R120, PT, PT, R49, UR9, R120 ;  /* 0x0000000931787c10 */ /* 0x000fe4000fffe078 */
[----:B------:R-:W-:Y:S01]  /*1430*/  ISETP.GE.OR P4, PT, R13, UR13, P0 ;  /* 0x0000000d0d007c0c */ /* 0x000fe20008786670 */
[----:B------:R-:W-:Y:S01]  /*1440*/  UIADD3 UR7, UPT, UPT, UR7, 0x2000, URZ ;  /* 0x0000200007077890 */ /* 0x000fe2000fffe0ff */
[----:B------:R-:W-:Y:S01]  /*1450*/  IADD3 R24, PT, PT, R49, UR9, R24 ;  /* 0x0000000931187c10 */ /* 0x000fe2000fffe018 */
[----:B------:R0:W-:Y:S01]  /*1460*/  STS.U16 [R118], R43 ;  /* 0x0000002b76007388 */ /* 0x0001e20000000400 */
[----:B------:R-:W-:Y:S01]  /*1470*/  LOP3.LUT R122, R30, 0x1dc0, RZ, 0xc0, !PT ;  /* 0x00001dc01e7a7812 */ /* 0x000fe200078ec0ff */
[----:B------:R-:W-:-:S02]  /*1480*/  ULEA UR7, UR8, UR7, 0x18 ;  /* 0x0000000708077291 */ /* 0x000fc4000f8ec0ff */
[----:B------:R-:W-:Y:S01]  /*1490*/  STS.U16 [R120], R41 ;  /* 0x0000002978007388 */ /* 0x000fe20000000400 */
[----:B------:R-:W-:Y:S02]  /*14a0*/  IADD3 R25, PT, PT, R49, UR9, R122 ;  /* 0x0000000931197c10 */ /* 0x000fe4000fffe07a */
[----:B------:R-:W-:Y:S02]  /*14b0*/  ISETP.GE.OR P5, PT, R12, UR13, P0 ;  /* 0x0000000d0c007c0c */ /* 0x000fe400087a6670 */
[----:B0-----:R-:W-:Y:S01]  /*14c0*/  LOP3.LUT R118, R47, 0x1e00, RZ, 0xfc, !PT ;  /* 0x00001e002f767812 */ /* 0x001fe200078efcff */
[----:B------:R0:W-:Y:S01]  /*14d0*/  STS.U16 [R24], R39 ;  /* 0x0000002718007388 */ /* 0x0001e20000000400 */
[----:B------:R-:W-:Y:S02]  /*14e0*/  ISETP.GE.OR P2, PT, R11, UR13, P0 ;  /* 0x0000000d0b007c0c */ /* 0x000fe40008746670 */
[----:B------:R-:W-:Y:S02]  /*14f0*/  LOP3.LUT R118, R118, 0x1fc0, RZ, 0xc0, !PT ;  /* 0x00001fc076767812 */ /* 0x000fe400078ec0ff */
[----:B0-----:R-:W-:-:S02]  /*1500*/  LOP3.LUT R24, R47, 0x100, RZ, 0xc0, !PT ;  /* 0x000001002f187812 */ /* 0x001fc400078ec0ff */
[----:B------:R-:W-:Y:S01]  /*1510*/  LOP3.LUT R39, R47, 0xfe, RZ, 0xc0, !PT ;  /* 0x000000fe2f277812 */ /* 0x000fe200078ec0ff */
[----:B------:R0:W-:Y:S03]  /*1520*/  STS.U16 [R25], R40 ;  /* 0x0000002819007388 */ /* 0x0001e60000000400 */
[----:B------:R-:W-:Y:S02]  /*1530*/  IADD3 R120, PT, PT, R39, UR7, R24 ;  /* 0x0000000727787c10 */ /* 0x000fe4000fffe018 */
[----:B------:R-:W-:Y:S01]  /*1540*/  IADD3 R118, PT, PT, R49, UR9, R118 ;  /* 0x0000000931767c10 */ /* 0x000fe2000fffe076 */
[----:B0-----:R-:W0:Y:S01]  /*1550*/  @!P4 LDC.64 R24, c[0x0][0x388] ;  /* 0x0000e200ff18cb82 */ /* 0x001e220000000a00 */
[----:B------:R-:W-:-:S03]  /*1560*/  LOP3.LUT R26, R26, 0x500, RZ, 0xc0, !PT ;  /* 0x000005001a1a7812 */ /* 0x000fc600078ec0ff */
[----:B------:R1:W-:Y:S01]  /*1570*/  STS.U16 [R118], R35 ;  /* 0x0000002376007388 */ /* 0x0003e20000000400 */
[----:B------:R-:W-:Y:S02]  /*1580*/  LOP3.LUT R122, R27, 0x300, RZ, 0xc0, !PT ;  /* 0x000003001b7a7812 */ /* 0x000fe400078ec0ff */
[----:B------:R-:W-:Y:S01]  /*1590*/  ISETP.GE.OR P3, PT, R10, UR13, P0 ;  /* 0x0000000d0a007c0c */ /* 0x000fe20008766670 */
[----:B------:R-:W3:Y:S01]  /*15a0*/  @!P5 LDC.64 R40, c[0x0][0x388] ;  /* 0x0000e200ff28db82 */ /* 0x000ee20000000a00 */
[----:B-1----:R-:W-:-:S07]  /*15b0*/  IADD3 R35, PT, PT, R39, UR7, R26 ;  /* 0x0000000727237c10 */ /* 0x002fce000fffe01a */
[----:B------:R-:W1:Y:S01]  /*15c0*/  @!P2 LDC.64 R26, c[0x0][0x388] ;  /* 0x0000e200ff1aab82 */ /* 0x000e620000000a00 */
[----:B------:R-:W-:Y:S01]  /*15d0*/  IADD3 R45, PT, PT, R39, UR7, R122 ;  /* 0x00000007272d7c10 */ /* 0x000fe2000fffe07a */
[----:B------:R-:W-:Y:S04]  /*15e0*/  STS.U16 [R120], R33 ;  /* 0x0000002178007388 */ /* 0x000fe80000000400 */
[----:B------:R-:W-:Y:S01]  /*15f0*/  STS.U16 [R45], R38 ;  /* 0x000000262d007388 */ /* 0x000fe20000000400 */
[----:B------:R-:W-:Y:S02]  /*1600*/  PRMT R49, RZ, 0x7610, R49 ;  /* 0x00007610ff317816 */ /* 0x000fe40000000031 */
[----:B------:R-:W-:Y:S01]  /*1610*/  ISETP.GE.OR P1, PT, R9, UR13, P0 ;  /* 0x0000000d09007c0c */ /* 0x000fe20008726670 */
[----:B--2---:R0:W-:Y:S02]  /*1620*/  STS.U16 [R35], R42 ;  /* 0x0000002a23007388 */ /* 0x0041e40000000400 */
[----:B0-----:R-:W-:-:S02]  /*1630*/  @!P4 IMAD.WIDE R42, R85, 0x2, R24 ;  /* 0x00000002552ac825 */ /* 0x001fc400078e0218 */
[----:B------:R-:W0:Y:S01]  /*1640*/  @!P3 LDC.64 R24, c[0x0][0x388] ;  /* 0x0000e200ff18bb82 */ /* 0x000e220000000a00 */
[----:B------:R-:W-:Y:S01]  /*1650*/  PRMT R47, RZ, 0x7610, R47 ;  /* 0x00007610ff2f7816 */ /* 0x000fe2000000002f */
[----:B---3--:R-:W-:Y:S01]  /*1660*/  @!P5 IMAD.WIDE R40, R84, 0x2, R40 ;  /* 0x000000025428d825 */ /* 0x008fe200078e0228 */
[----:B------:R-:W2:Y:S01]  /*1670*/  @!P4 LDG.E.U16.CONSTANT R49, desc[UR10][R42.64] ;  /* 0x0000000a2a31c981 */ /* 0x000ea2000c1e9500 */
[----:B------:R-:W-:Y:S02]  /*1680*/  PRMT R45, RZ, 0x7610, R45 ;  /* 0x00007610ff2d7816 */ /* 0x000fe4000000002d */
[----:B------:R-:W-:Y:S01]  /*1690*/  ISETP.GE.OR P4, PT, R8, UR13, P0 ;  /* 0x0000000d08007c0c */ /* 0x000fe20008786670 */
[----:B-1----:R-:W-:Y:S01]  /*16a0*/  @!P2 IMAD.WIDE R26, R83, 0x2, R26 ;  /* 0x00000002531aa825 */ /* 0x002fe200078e021a */
[----:B------:R1:W3:Y:S04]  /*16b0*/  @!P5 LDG.E.U16.CONSTANT R47, desc[UR10][R40.64] ;  /* 0x0000000a282fd981 */ /* 0x0002e8000c1e9500 */
[----:B------:R4:W5:Y:S01]  /*16c0*/  @!P2 LDG.E.U16.CONSTANT R45, desc[UR10][R26.64] ;  /* 0x0000000a1a2da981 */ /* 0x000962000c1e9500 */
[----:B------:R-:W-:Y:S01]  /*16d0*/  ISETP.GE.OR P2, PT, R7, UR13, P0 ;  /* 0x0000000d07007c0c */ /* 0x000fe20008746670 */
[----:B-1----:R-:W1:Y:S01]  /*16e0*/  @!P1 LDC.64 R40, c[0x0][0x388] ;  /* 0x0000e200ff289b82 */ /* 0x002e620000000a00 */
[----:B------:R-:W-:Y:S01]  /*16f0*/  PRMT R38, RZ, 0x7610, R38 ;  /* 0x00007610ff267816 */ /* 0x000fe20000000026 */
[----:B0-----:R-:W-:-:S06]  /*1700*/  @!P3 IMAD.WIDE R24, R82, 0x2, R24 ;  /* 0x000000025218b825 */ /* 0x001fcc00078e0218 */
[----:B----4-:R-:W0:Y:S01]  /*1710*/  @!P4 LDC.64 R26, c[0x0][0x388] ;  /* 0x0000e200ff1acb82 */ /* 0x010e220000000a00 */
[----:B------:R4:W5:Y:S01]  /*1720*/  @!P3 LDG.E.U16.CONSTANT R38, desc[UR10][R24.64] ;  /* 0x0000000a1826b981 */ /* 0x000962000c1e9500 */
[----:B------:R-:W-:-:S06]  /*1730*/  ISETP.GE.OR P3, PT, R6, UR13, P0 ;  /* 0x0000000d06007c0c */ /* 0x000fcc0008766670 */
[----:B----4-:R-:W4:Y:S01]  /*1740*/  @!P2 LDC.64 R24, c[0x0][0x388] ;  /* 0x0000e200ff18ab82 */ /* 0x010f220000000a00 */
[----:B------:R-:W-:Y:S01]  /*1750*/  PRMT R43, RZ, 0x7610, R43 ;  /* 0x00007610ff2b7816 */ /* 0x000fe2000000002b */
[----:B-1----:R-:W-:Y:S01]  /*1760*/  @!P1 IMAD.WIDE R40, R65, 0x2, R40 ;  /* 0x0000000241289825 */ /* 0x002fe200078e0228 */
[----:B------:R-:W-:Y:S02]  /*1770*/  ISETP.GE.OR P5, PT, R5, UR13, P0 ;  /* 0x0000000d05007c0c */ /* 0x000fe400087a6670 */
[----:B------:R-:W-:Y:S02]  /*1780*/  PRMT R35, RZ, 0x7610, R35 ;  /* 0x00007610ff237816 */ /* 0x000fe40000000023 */
[----:B------:R1:W5:Y:S01]  /*1790*/  @!P1 LDG.E.U16.CONSTANT R43, desc[UR10][R40.64] ;  /* 0x0000000a282b9981 */ /* 0x000362000c1e9500 */
[----:B------:R-:W-:Y:S01]  /*17a0*/  ISETP.GE.OR P1, PT, R4, UR13, P0 ;  /* 0x0000000d04007c0c */ /* 0x000fe20008726670 */
[----:B0-----:R-:W-:Y:S01]  /*17b0*/  @!P4 IMAD.WIDE R26, R64, 0x2, R26 ;  /* 0x00000002401ac825 */ /* 0x001fe200078e021a */
[----:B------:R-:W-:-:S04]  /*17c0*/  PRMT R33, RZ, 0x7610, R33 ;  /* 0x00007610ff217816 */ /* 0x000fc80000000021 */
[----:B------:R0:W5:Y:S01]  /*17d0*/  @!P4 LDG.E.U16.CONSTANT R35, desc[UR10][R26.64] ;  /* 0x0000000a1a23c981 */ /* 0x000162000c1e9500 */
[----:B-1----:R-:W1:Y:S01]  /*17e0*/  @!P3 LDC.64 R40, c[0x0][0x388] ;  /* 0x0000e200ff28bb82 */ /* 0x002e620000000a00 */
[----:B----4-:R-:W-:-:S07]  /*17f0*/  @!P2 IMAD.WIDE R24, R63, 0x2, R24 ;  /* 0x000000023f18a825 */ /* 0x010fce00078e0218 */
[----:B0-----:R-:W0:Y:S01]  /*1800*/  @!P5 LDC.64 R26, c[0x0][0x388] ;  /* 0x0000e200ff1adb82 */ /* 0x001e220000000a00 */
[----:B------:R4:W5:Y:S07]  /*1810*/  @!P2 LDG.E.U16.CONSTANT R33, desc[UR10][R24.64] ;  /* 0x0000000a1821a981 */ /* 0x00096e000c1e9500 */
[----:B----4-:R-:W4:Y:S01]  /*1820*/  @!P1 LDC.64 R24, c[0x0][0x388] ;  /* 0x0000e200ff189b82 */ /* 0x010f220000000a00 */
[----:B------:R-:W-:Y:S01]  /*1830*/  PRMT R42, RZ, 0x7610, R42 ;  /* 0x00007610ff2a7816 */ /* 0x000fe2000000002a */
[----:B-1----:R-:W-:Y:S01]  /*1840*/  @!P3 IMAD.WIDE R40, R62, 0x2, R40 ;  /* 0x000000023e28b825 */ /* 0x002fe200078e0228 */
[----:B------:R-:W-:-:S04]  /*1850*/  ISETP.GE.OR P2, PT, R3, UR13, P0 ;  /* 0x0000000d03007c0c */ /* 0x000fc80008746670 */
[----:B------:R1:W5:Y:S01]  /*1860*/  @!P3 LDG.E.U16.CONSTANT R42, desc[UR10][R40.64] ;  /* 0x0000000a282ab981 */ /* 0x000362000c1e9500 */
[----:B------:R-:W-:Y:S01]  /*1870*/  ISETP.GE.OR P3, PT, R0, UR13, P0 ;  /* 0x0000000d00007c0c */ /* 0x000fe20008766670 */
[----:B0-----:R-:W-:Y:S01]  /*1880*/  @!P5 IMAD.WIDE R26, R61, 0x2, R26 ;  /* 0x000000023d1ad825 */ /* 0x001fe200078e021a */
[----:B-1----:R-:W-:Y:S02]  /*1890*/  PRMT R41, RZ, 0x7610, R41 ;  /* 0x00007610ff297816 */ /* 0x002fe40000000029 */
[----:B------:R-:W-:-:S04]  /*18a0*/  PRMT R40, RZ, 0x7610, R40 ;  /* 0x00007610ff287816 */ /* 0x000fc80000000028 */
[----:B------:R0:W5:Y:S01]  /*18b0*/  @!P5 LDG.E.U16.CONSTANT R41, desc[UR10][R26.64] ;  /* 0x0000000a1a29d981 */ /* 0x000162000c1e9500 */
[----:B----4-:R-:W-:-:S05]  /*18c0*/  @!P1 IMAD.WIDE R24, R60, 0x2, R24 ;  /* 0x000000023c189825 */ /* 0x010fca00078e0218 */
[----:B------:R1:W4:Y:S01]  /*18d0*/  @!P1 LDG.E.U16.CONSTANT R40, desc[UR10][R24.64] ;  /* 0x0000000a18289981 */ /* 0x000322000c1e9500 */
[----:B0-----:R-:W0:Y:S08]  /*18e0*/  @!P2 LDC.64 R26, c[0x0][0x388] ;  /* 0x0000e200ff1aab82 */ /* 0x001e300000000a00 */
[----:B-1----:R-:W1:Y:S01]  /*18f0*/  @!P3 LDC.64 R24, c[0x0][0x388] ;  /* 0x0000e200ff18bb82 */ /* 0x002e620000000a00 */
[----:B------:R-:W-:-:S02]  /*1900*/  ISETP.GE.OR P0, PT, R2, UR13, P0 ;  /* 0x0000000d02007c0c */ /* 0x000fc40008706670 */
[----:B------:R-:W-:Y:S01]  /*1910*/  PRMT R51, RZ, 0x7610, R51 ;  /* 0x00007610ff337816 */ /* 0x000fe20000000033 */
[----:B0-----:R-:W-:-:S05]  /*1920*/  @!P2 IMAD.WIDE R26, R59, 0x2, R26 ;  /* 0x000000023b1aa825 */ /* 0x001fca00078e021a */
[----:B------:R1:W4:Y:S02]  /*1930*/  @!P2 LDG.E.U16.CONSTANT R51, desc[UR10][R26.64] ;  /* 0x0000000a1a33a981 */ /* 0x000324000c1e9500 */
[----:B-1----:R-:W-:-:S03]  /*1940*/  @!P3 IMAD.WIDE R26, R58, 0x2, R24 ;  /* 0x000000023a1ab825 */ /* 0x002fc600078e0218 */
[----:B------:R-:W0:Y:S01]  /*1950*/  @!P0 LDC.64 R24, c[0x0][0x388] ;  /* 0x0000e200ff188b82 */ /* 0x000e220000000a00 */
[----:B------:R-:W-:Y:S02]  /*1960*/  PRMT R118, RZ, 0x7610, R118 ;  /* 0x00007610ff767816 */ /* 0x000fe40000000076 */
[----:B------:R-:W-:-:S04]  /*1970*/  PRMT R120, RZ, 0x7610, R120 ;  /* 0x00007610ff787816 */ /* 0x000fc80000000078 */
[----:B------:R-:W4:Y:S01]  /*1980*/  @!P3 LDG.E.U16.CONSTANT R118, desc[UR10][R26.64] ;  /* 0x0000000a1a76b981 */ /* 0x000f22000c1e9500 */
[----:B0-----:R-:W-:-:S05]  /*1990*/  @!P0 IMAD.WIDE R24, R57, 0x2, R24 ;  /* 0x0000000239188825 */ /* 0x001fca00078e0218 */
[----:B------:R0:W4:Y:S01]  /*19a0*/  @!P0 LDG.E.U16.CONSTANT R120, desc[UR10][R24.64] ;  /* 0x0000000a18788981 */ /* 0x000122000c1e9500 */
[----:B------:R-:W-:Y:S02]  /*19b0*/  LOP3.LUT R50, R50, 0x700, RZ, 0xc0, !PT ;  /* 0x0000070032327812 */ /* 0x000fe400078ec0ff */
[----:B------:R-:W-:Y:S02]  /*19c0*/  LOP3.LUT R48, R48, 0x900, RZ, 0xc0, !PT ;  /* 0x0000090030307812 */ /* 0x000fe400078ec0ff */
[----:B------:R-:W-:Y:S02]  /*19d0*/  LOP3.LUT R46, R46, 0xb00, RZ, 0xc0, !PT ;  /* 0x00000b002e2e7812 */ /* 0x000fe400078ec0ff */
[C---:B------:R-:W-:Y:S02]  /*19e0*/  IADD3 R50, PT, PT, R39.reuse, UR7, R50 ;  /* 0x0000000727327c10 */ /* 0x040fe4000fffe032 */
[----:B------:R-:W-:Y:S02]  /*19f0*/  LOP3.LUT R44, R44, 0xd00, RZ, 0xc0, !PT ;  /* 0x00000d002c2c7812 */ /* 0x000fe400078ec0ff */
[----:B------:R-:W-:-:S02]  /*1a00*/  IADD3 R48, PT, PT, R39, UR7, R48 ;  /* 0x0000000727307c10 */ /* 0x000fc4000fffe030 */
[----:B0-----:R-:W-:Y:S02]  /*1a10*/  LOP3.LUT R24, R29, 0xf00, RZ, 0xc0, !PT ;  /* 0x00000f001d187812 */ /* 0x001fe400078ec0ff */
[----:B------:R-:W-:Y:S02]  /*1a20*/  IADD3 R46, PT, PT, R39, UR7, R46 ;  /* 0x00000007272e7c10 */ /* 0x000fe4000fffe02e */
[----:B------:R-:W-:Y:S02]  /*1a30*/  LOP3.LUT R28, R28, 0x1100, RZ, 0xc0, !PT ;  /* 0x000011001c1c7812 */ /* 0x000fe400078ec0ff */
[----:B------:R-:W-:Y:S02]  /*1a40*/  LOP3.LUT R26, R37, 0x1300, RZ, 0xc0, !PT ;  /* 0x00001300251a7812 */ /* 0x000fe400078ec0ff */
[----:B------:R-:W-:Y:S02]  /*1a50*/  LOP3.LUT R36, R36, 0x1500, RZ, 0xc0, !PT ;  /* 0x0000150024247812 */ /* 0x000fe400078ec0ff */
[----:B------:R-:W-:-:S02]  /*1a60*/  IADD3 R25, PT, PT, R39, UR7, R44 ;  /* 0x0000000727197c10 */ /* 0x000fc4000fffe02c */
[----:B------:R-:W-:Y:S02]  /*1a70*/  LOP3.LUT R34, R34, 0x1700, RZ, 0xc0, !PT ;  /* 0x0000170022227812 */ /* 0x000fe400078ec0ff */
[C---:B------:R-:W-:Y:S02]  /*1a80*/  IADD3 R24, PT, PT, R39.reuse, UR7, R24 ;  /* 0x0000000727187c10 */ /* 0x040fe4000fffe018 */
[C---:B------:R-:W-:Y:S02]  /*1a90*/  IADD3 R28, PT, PT, R39.reuse, UR7, R28 ;  /* 0x00000007271c7c10 */ /* 0x040fe4000fffe01c */
[----:B------:R-:W-:Y:S02]  /*1aa0*/  LOP3.LUT R30, R30, 0x1d00, RZ, 0xc0, !PT ;  /* 0x00001d001e1e7812 */ /* 0x000fe400078ec0ff */
[----:B------:R-:W-:Y:S01]  /*1ab0*/  IADD3 R44, PT, PT, R39, UR7, R34 ;  /* 0x00000007272c7c10 */ /* 0x000fe2000fffe022 */
[----:B--2---:R0:W-:Y:S04]  /*1ac0*/  STS.U16 [R50], R49 ;  /* 0x0000003132007388 */ /* 0x0041e80000000400 */
[----:B---3--:R1:W-:Y:S04]  /*1ad0*/  STS.U16 [R48], R47 ;  /* 0x0000002f30007388 */ /* 0x0083e80000000400 */
[----:B-----5:R2:W-:Y:S01]  /*1ae0*/  STS.U16 [R46], R45 ;  /* 0x0000002d2e007388 */ /* 0x0205e20000000400 */
[----:B0-----:R-:W-:-:S02]  /*1af0*/  LOP3.LUT R50, R32, 0x1900, RZ, 0xc0, !PT ;  /* 0x0000190020327812 */ /* 0x001fc400078ec0ff */
[----:B------:R-:W-:Y:S02]  /*1b00*/  IADD3 R32, PT, PT, R39, UR7, R26 ;  /* 0x0000000727207c10 */ /* 0x000fe4000fffe01a */
[----:B-1----:R-:W-:Y:S02]  /*1b10*/  LOP3.LUT R48, R31, 0x1b00, RZ, 0xc0, !PT ;  /* 0x00001b001f307812 */ /* 0x002fe400078ec0ff */
[C---:B------:R-:W-:Y:S02]  /*1b20*/  IADD3 R47, PT, PT, R39.reuse, UR7, R50 ;  /* 0x00000007272f7c10 */ /* 0x040fe4000fffe032 */
[C---:B--2---:R-:W-:Y:S02]  /*1b30*/  IADD3 R45, PT, PT, R39.reuse, UR7, R36 ;  /* 0x00000007272d7c10 */ /* 0x044fe4000fffe024 */
[C---:B------:R-:W-:Y:S02]  /*1b40*/  IADD3 R48, PT, PT, R39.reuse, UR7, R48 ;  /* 0x0000000727307c10 */ /* 0x040fe4000fffe030 */
[----:B------:R-:W-:Y:S01]  /*1b50*/  IADD3 R49, PT, PT, R39, UR7, R30 ;  /* 0x0000000727317c10 */ /* 0x000fe2000fffe01e */
[----:B------:R-:W-:Y:S04]  /*1b60*/  STS.U16 [R25], R38 ;  /* 0x0000002619007388 */ /* 0x000fe80000000400 */
[----:B------:R-:W-:Y:S04]  /*1b70*/  STS.U16 [R24], R43 ;  /* 0x0000002b18007388 */ /* 0x000fe80000000400 */
[----:B------:R-:W-:Y:S04]  /*1b80*/  STS.U16 [R28], R35 ;  /* 0x000000231c007388 */ /* 0x000fe80000000400 */
[----:B------:R-:W-:Y:S04]  /*1b90*/  STS.U16 [R32], R33 ;  /* 0x0000002120007388 */ /* 0x000fe80000000400 */
[----:B------:R-:W-:Y:S04]  /*1ba0*/  STS.U16 [R45], R42 ;  /* 0x0000002a2d007388 */ /* 0x000fe80000000400 */
[----:B------:R-:W-:Y:S04]  /*1bb0*/  STS.U16 [R44], R41 ;  /* 0x000000292c007388 */ /* 0x000fe80000000400 */
[----:B----4-:R-:W-:Y:S04]  /*1bc0*/  STS.U16 [R47], R40 ;  /* 0x000000282f007388 */ /* 0x010fe80000000400 */
[----:B------:R-:W-:Y:S04]  /*1bd0*/  STS.U16 [R48], R51 ;  /* 0x0000003330007388 */ /* 0x000fe80000000400 */
[----:B------:R-:W-:Y:S04]  /*1be0*/  STS.U16 [R49], R118 ;  /* 0x0000007631007388 */ /* 0x000fe80000000400 */
[----:B------:R-:W-:Y:S01]  /*1bf0*/  STS.U16 [R54], R120 ;  /* 0x0000007836007388 */ /* 0x000fe20000000400 */
[----:B------:R-:W-:Y:S06]  /*1c00*/  BAR.SYNC.DEFER_BLOCKING 0x0 ;  /* 0x0000000000007b1d */ /* 0x000fec0000010000 */
[----:B------:R-:W-:Y:S04]  /*1c10*/  LDSM.16.M88.4 R36, [R23] ;  /* 0x000000001724783b */ /* 0x000fe80000000200 */
[----:B------:R-:W0:Y:S04]  /*1c20*/  LDSM.16.MT88.4 R24, [R19] ;  /* 0x000000001318783b */ /* 0x000e280000004200 */
[----:B------:R-:W1:Y:S04]  /*1c30*/  LDSM.16.MT88.4 R28, [R21] ;  /* 0x00000000151c783b */ /* 0x000e680000004200 */
[----:B------:R-:W2:Y:S04]  /*1c40*/  LDSM.16.M88.4 R32, [R53] ;  /* 0x000000003520783b */ /* 0x000ea80000000200 */
[----:B------:R-:W-:Y:S04]  /*1c50*/  LDSM.16.MT88.4 R40, [R20] ;  /* 0x000000001428783b */ /* 0x000fe80000004200 */
[----:B------:R-:W-:Y:S04]  /*1c60*/  LDSM.16.MT88.4 R44, [R18] ;  /* 0x00000000122c783b */ /* 0x000fe80000004200 */
[----:B------:R-:W3:Y:S01]  /*1c70*/  LDSM.16.M88.4 R48, [R22] ;  /* 0x000000001630783b */ /* 0x000ee20000000200 */
[C---:B0-----:R-:W-:Y:S08]  /*1c80*/  HMMA.16816.F16 R78, R36.reuse, R24, R78 ;  /* 0x00000018244e723c */ /* 0x041ff0000000084e */
[C---:B------:R-:W-:Y:S08]  /*1c90*/  HMMA.16816.F16 R76, R36.reuse, R26, R76 ;  /* 0x0000001a244c723c */ /* 0x040ff0000000084c */
[C---:B-1----:R-:W-:Y:S08]  /*1ca0*/  HMMA.16816.F16 R74, R36.reuse, R28, R74 ;  /* 0x0000001c244a723c */ /* 0x042ff0000000084a */
[----:B------:R-:W-:Y:S01]  /*1cb0*/  HMMA.16816.F16 R80, R36, R30, R80 ;  /* 0x0000001e2450723c */ /* 0x000fe20000000850 */
[----:B------:R-:W0:Y:S07]  /*1cc0*/  LDSM.16.M88.4 R36, [R52] ;  /* 0x000000003424783b */ /* 0x000e2e0000000200 */
[C---:B--2---:R-:W-:Y:S08]  /*1cd0*/  HMMA.16816.F16 R72, R32.reuse, R24, R72 ;  /* 0x000000182048723c */ /* 0x044ff00000000848 */
[C---:B------:R-:W-:Y:S08]  /*1ce0*/  HMMA.16816.F16 R70, R32.reuse, R26, R70 ;  /* 0x0000001a2046723c */ /* 0x040ff00000000846 */
[C---:B------:R-:W-:Y:S08]  /*1cf0*/  HMMA.16816.F16 R68, R32.reuse, R28, R68 ;  /* 0x0000001c2044723c */ /* 0x040ff00000000844 */
[----:B------:R-:W-:Y:S01]  /*1d00*/  HMMA.16816.F16 R66, R32, R30, R66 ;  /* 0x0000001e2042723c */ /* 0x000fe20000000842 */
[----:B------:R-:W-:-:S07]  /*1d10*/  UIADD3 UR4, UPT, UPT, UR4, 0x20, URZ ;  /* 0x0000002004047890 */ /* 0x000fce000fffe0ff */
[----:B---3--:R-:W-:Y:S01]  /*1d20*/  HMMA.16816.F16 R72, R48, R40, R72 ;  /* 0x000000283048723c */ /* 0x008fe20000000848 */
[----:B------:R-:W-:-:S07]  /*1d30*/  UISETP.GE.AND UP0, UPT, UR4, UR13, UPT ;  /* 0x0000000d0400728c */ /* 0x000fce000bf06270 */
[C---:B0-----:R-:W-:Y:S08]  /*1d40*/  HMMA.16816.F16 R78, R36.reuse, R40, R78 ;  /* 0x00000028244e723c */ /* 0x041ff0000000084e */
[C---:B------:R-:W-:Y:S08]  /*1d50*/  HMMA.16816.F16 R76, R36.reuse, R42, R76 ;  /* 0x0000002a244c723c */ /* 0x040ff0000000084c */
[C---:B------:R-:W-:Y:S08]  /*1d60*/  HMMA.16816.F16 R74, R36.reuse, R44, R74 ;  /* 0x0000002c244a723c */ /* 0x040ff0000000084a */
[----:B------:R-:W-:Y:S08]  /*1d70*/  HMMA.16816.F16 R80, R36, R46, R80 ;  /* 0x0000002e2450723c */ /* 0x000ff00000000850 */
[C---:B------:R-:W-:Y:S08]  /*1d80*/  HMMA.16816.F16 R70, R48.reuse, R42, R70 ;  /* 0x0000002a3046723c */ /* 0x040ff00000000846 */
[C---:B------:R-:W-:Y:S08]  /*1d90*/  HMMA.16816.F16 R68, R48.reuse, R44, R68 ;  /* 0x0000002c3044723c */ /* 0x040ff00000000844 */
[----:B------:R-:W-:Y:S01]  /*1da0*/  HMMA.16816.F16 R66, R48, R46, R66 ;  /* 0x0000002e3042723c */ /* 0x000fe20000000842 */
[----:B------:R-:W-:-:S02]  /*1db0*/  IMAD R56, R105, 0x20, R56 ;  /* 0x0000002069387824 */ /* 0x000fc400078e0238 */
[C---:B------:R-:W-:Y:S02]  /*1dc0*/  IMAD R87, R105.reuse, 0x20, R87 ;  /* 0x0000002069577824 */ /* 0x040fe400078e0257 */
[C---:B------:R-:W-:Y:S02]  /*1dd0*/  IMAD R86, R105.reuse, 0x20, R86 ;  /* 0x0000002069567824 */ /* 0x040fe400078e0256 */
[C---:B------:R-:W-:Y:S02]  /*1de0*/  IMAD R85, R105.reuse, 0x20, R85 ;  /* 0x0000002069557824 */ /* 0x040fe400078e0255 */
[C---:B------:R-:W-:Y:S02]  /*1df0*/  IMAD R84, R105.reuse, 0x20, R84 ;  /* 0x0000002069547824 */ /* 0x040fe400078e0254 */
[C---:B------:R-:W-:Y:S02]  /*1e00*/  IMAD R83, R105.reuse, 0x20, R83 ;  /* 0x0000002069537824 */ /* 0x040fe400078e0253 */
        /* <DEDUP_REMOVED lines=9> */
[----:B------:R-:W-:Y:S02]  /*1ea0*/  IMAD R57, R105, 0x20, R57 ;  /* 0x0000002069397824 */ /* 0x000fe400078e0239 */
[----:B------:R-:W-:Y:S02]  /*1eb0*/  VIADD R16, R16, 0x20 ;  /* 0x0000002010107836 */ /* 0x000fe40000000000 */
[----:B------:R-:W-:Y:S02]  /*1ec0*/  VIADD R2, R2, 0x20 ;  /* 0x0000002002027836 */ /* 0x000fe40000000000 */
[----:B------:R-:W-:-:S02]  /*1ed0*/  VIADD R0, R0, 0x20 ;  /* 0x0000002000007836 */ /* 0x000fc40000000000 */
[----:B------:R-:W-:Y:S02]  /*1ee0*/  VIADD R3, R3, 0x20 ;  /* 0x0000002003037836 */ /* 0x000fe40000000000 */
[----:B------:R-:W-:Y:S02]  /*1ef0*/  VIADD R4, R4, 0x20 ;  /* 0x0000002004047836 */ /* 0x000fe40000000000 */
[----:B------:R-:W-:Y:S02]  /*1f00*/  VIADD R5, R5, 0x20 ;  /* 0x0000002005057836 */ /* 0x000fe40000000000 */
        /* <DEDUP_REMOVED lines=26> */
[----:B------:R-:W-:Y:S01]  /*20b0*/  VIADD R89, R89, 0x20 ;  /* 0x0000002059597836 */ /* 0x000fe20000000000 */
[----:B------:R-:W-:Y:S06]  /*20c0*/  BAR.SYNC.DEFER_BLOCKING 0x0 ;  /* 0x0000000000007b1d */ /* 0x000fec0000010000 */
[----:B------:R-:W-:Y:S05]  /*20d0*/  BRA.U !UP0, `(.L_x_1) ;  /* 0xffffffe908647547 */ /* 0x000fea000b83ffff */
.L_x_0:
[----:B------:R-:W0:Y:S01]  /*20e0*/  LDC.64 R12, c[0x0][0x398] ;  /* 0x0000e600ff0c7b82 */ /* 0x000e220000000a00 */
[--C-:B------:R-:W-:Y:S02]  /*20f0*/  SHF.R.U32.HI R0, RZ, 0x4, R55.reuse ;  /* 0x00000004ff007819 */ /* 0x100fe40000011637 */
[----:B------:R-:W-:-:S03]  /*2100*/  SHF.R.U32.HI R55, RZ, 0x1, R55 ;  /* 0x00000001ff377819 */ /* 0x000fc60000011637 */
[----:B------:R-:W-:Y:S01]  /*2110*/  IMAD.SHL.U32 R0, R0, 0x10, RZ ;  /* 0x0000001000007824 */ /* 0x000fe200078e00ff */
[----:B------:R-:W-:Y:S01]  /*2120*/  LOP3.LUT R55, R55, 0x60, RZ, 0xc0, !PT ;  /* 0x0000006037377812 */ /* 0x000fe200078ec0ff */
[----:B------:R-:W1:Y:S03]  /*2130*/  LDC.64 R2, c[0x0][0x390] ;  /* 0x0000e400ff027b82 */ /* 0x000e660000000a00 */
[----:B------:R-:W-:Y:S01]  /*2140*/  LOP3.LUT R0, R0, 0x20, RZ, 0xc0, !PT ;  /* 0x0000002000007812 */ /* 0x000fe200078ec0ff */
[----:B------:R-:W-:-:S04]  /*2150*/  VIADD R55, R55, UR5 ;  /* 0x0000000537377c36 */ /* 0x000fc80008000000 */
[----:B------:R-:W-:Y:S02]  /*2160*/  VIADD R0, R0, UR6 ;  /* 0x0000000600007c36 */ /* 0x000fe40008000000 */
[----:B------:R-:W-:Y:S02]  /*2170*/  VIADD R5, R55, 0x10 ;  /* 0x0000001037057836 */ /* 0x000fe40000000000 */
[C---:B------:R-:W-:Y:S01]  /*2180*/  VIADD R4, R0.reuse, 0x10 ;  /* 0x0000001000047836 */ /* 0x040fe20000000000 */
[-C--:B0-----:R-:W-:Y:S01]  /*2190*/  ISETP.GE.AND P0, PT, R0, R13.reuse, PT ;  /* 0x0000000d0000720c */ /* 0x081fe20003f06270 */
[----:B------:R-:W-:-:S03]  /*21a0*/  IMAD R9, R5, R13, R0 ;  /* 0x0000000d05097224 */ /* 0x000fc600078e0200 */
[-C--:B------:R-:W-:Y:S02]  /*21b0*/  ISETP.GE.AND P1, PT, R4, R13.reuse, PT ;  /* 0x0000000d0400720c */ /* 0x080fe40003f26270 */
[CC--:B------:R-:W-:Y:S02]  /*21c0*/  ISETP.GE.OR P2, PT, R55.reuse, R12.reuse, P0 ;  /* 0x0000000c3700720c */ /* 0x0c0fe40000746670 */
[CC--:B------:R-:W-:Y:S01]  /*21d0*/  ISETP.GE.OR P3, PT, R55.reuse, R12.reuse, P1 ;  /* 0x0000000c3700720c */ /* 0x0c0fe20000f66670 */
[----:B------:R-:W-:Y:S01]  /*21e0*/  IMAD R55, R55, R13, R0 ;  /* 0x0000000d37377224 */ /* 0x000fe200078e0200 */
[-C--:B------:R-:W-:Y:S01]  /*21f0*/  ISETP.GE.OR P0, PT, R5, R12.reuse, P0 ;  /* 0x0000000c0500720c */ /* 0x080fe20000706670 */
[----:B-1----:R-:W-:Y:S01]  /*2200*/  IMAD.WIDE R8, R9, 0x2, R2 ;  /* 0x0000000209087825 */ /* 0x002fe200078e0202 */
[----:B------:R-:W-:-:S03]  /*2210*/  ISETP.GE.OR P1, PT, R5, R12, P1 ;  /* 0x0000000c0500720c */ /* 0x000fc60000f26670 */
[----:B------:R-:W-:-:S04]  /*2220*/  IMAD.WIDE R2, R55, 0x2, R2 ;  /* 0x0000000237027825 */ /* 0x000fc800078e0202 */
[----:B------:R-:W-:Y:S06]  /*2230*/  @P2 BRA `(.L_x_2) ;  /* 0x0000000000382947 */ /* 0x000fec0003800000 */
[----:B------:R-:W0:Y:S01]  /*2240*/  S2R R7, SR_LANEID ;  /* 0x0000000000077919 */ /* 0x000e220000000000 */
[----:B------:R-:W-:Y:S01]  /*2250*/  SHF.R.U32.HI R11, RZ, 0x1, R13 ;  /* 0x00000001ff0b7819 */ /* 0x000fe2000001160d */
[----:B------:R-:W-:Y:S01]  /*2260*/  IMAD.MOV.U32 R5, RZ, RZ, RZ ;  /* 0x000000ffff057224 */ /* 0x000fe200078e00ff */
[----:B------:R-:W-:Y:S05]  /*2270*/  WARPSYNC.ALL ;  /* 0x0000000000007948 */ /* 0x000fea0003800000 */
[----:B0-----:R-:W-:Y:S02]  /*2280*/  LOP3.LUT R4, R7, 0x3, RZ, 0xc0, !PT ;  /* 0x0000000307047812 */ /* 0x001fe400078ec0ff */
[----:B------:R-:W-:-:S05]  /*2290*/  SHF.R.U32.HI R7, RZ, 0x2, R7 ;  /* 0x00000002ff077819 */ /* 0x000fca0000011607 */
[----:B------:R-:W-:-:S03]  /*22a0*/  IMAD.WIDE.U32 R4, R7, R11, R4 ;  /* 0x0000000b07047225 */ /* 0x000fc600078e0004 */
[----:B------:R-:W-:-:S04]  /*22b0*/  LEA R6, P2, R4, R2, 0x2 ;  /* 0x0000000204067211 */ /* 0x000fc800078410ff */
[----:B------:R-:W-:-:S03]  /*22c0*/  LEA.HI.X R7, R4, R3, R5, 0x2, P2 ;  /* 0x0000000304077211 */ /* 0x000fc600010f1405 */
[----:B------:R-:W-:Y:S02]  /*22d0*/  IMAD.WIDE.U32 R4, R11, 0x20, R6 ;  /* 0x000000200b047825 */ /* 0x000fe400078e0006 */
[----:B------:R0:W-:Y:S04]  /*22e0*/  STG.E desc[UR10][R6.64], R78 ;  /* 0x0000004e06007986 */ /* 0x0001e8000c10190a */
[----:B------:R0:W-:Y:S04]  /*22f0*/  STG.E desc[UR10][R4.64], R79 ;  /* 0x0000004f04007986 */ /* 0x0001e8000c10190a */
[----:B------:R0:W-:Y:S04]  /*2300*/  STG.E desc[UR10][R6.64+0x10], R76 ;  /* 0x0000104c06007986 */ /* 0x0001e8000c10190a */
[----:B------:R0:W-:Y:S02]  /*2310*/  STG.E desc[UR10][R4.64+0x10], R77 ;  /* 0x0000104d04007986 */ /* 0x0001e4000c10190a */
.L_x_2:
[----:B------:R-:W-:Y:S05]  /*2320*/  @P3 BRA `(.L_x_3) ;  /* 0x0000000000383947 */ /* 0x000fea0003800000 */
[----:B------:R-:W1:Y:S01]  /*2330*/  S2R R0, SR_LANEID ;  /* 0x0000000000007919 */ /* 0x000e620000000000 */
[----:B------:R-:W-:Y:S01]  /*2340*/  SHF.R.U32.HI R11, RZ, 0x1, R13 ;  /* 0x00000001ff0b7819 */ /* 0x000fe2000001160d */
[----:B0-----:R-:W-:Y:S01]  /*2350*/  IMAD.MOV.U32 R5, RZ, RZ, RZ ;  /* 0x000000ffff057224 */ /* 0x001fe200078e00ff */
[----:B------:R-:W-:Y:S05]  /*2360*/  WARPSYNC.ALL ;  /* 0x0000000000007948 */ /* 0x000fea0003800000 */
[----:B-1----:R-:W-:Y:S02]  /*2370*/  LOP3.LUT R4, R0, 0x3, RZ, 0xc0, !PT ;  /* 0x0000000300047812 */ /* 0x002fe400078ec0ff */
        /* <DEDUP_REMOVED lines=9> */
.L_x_3:
[----:B------:R-:W-:Y:S05]  /*2410*/  @P0 BRA `(.L_x_4) ;  /* 0x0000000000380947 */ /* 0x000fea0003800000 */
[----:B------:R-:W2:Y:S01]  /*2420*/  S2R R0, SR_LANEID ;  /* 0x0000000000007919 */ /* 0x000ea20000000000 */
[----:B0-----:R-:W-:Y:S01]  /*2430*/  SHF.R.U32.HI R7, RZ, 0x1, R13 ;  /* 0x00000001ff077819 */ /* 0x001fe2000001160d */
[----:B-1----:R-:W-:Y:S01]  /*2440*/  IMAD.MOV.U32 R3, RZ, RZ, RZ ;  /* 0x000000ffff037224 */ /* 0x002fe200078e00ff */
[----:B------:R-:W-:Y:S05]  /*2450*/  WARPSYNC.ALL ;  /* 0x0000000000007948 */ /* 0x000fea0003800000 */
[----:B--2---:R-:W-:Y:S02]  /*2460*/  LOP3.LUT R2, R0, 0x3, RZ, 0xc0, !PT ;  /* 0x0000000300027812 */ /* 0x004fe400078ec0ff */
        /* <DEDUP_REMOVED lines=9> */
.L_x_4:
[----:B------:R-:W-:Y:S05]  /*2500*/  @P1 EXIT ;  /* 0x000000000000194d */ /* 0x000fea0003800000 */
[----:B------:R-:W3:Y:S01]  /*2510*/  S2R R0, SR_LANEID ;  /* 0x0000000000007919 */ /* 0x000ee20000000000 */
[----:B------:R-:W-:Y:S01]  /*2520*/  SHF.R.U32.HI R13, RZ, 0x1, R13 ;  /* 0x00000001ff0d7819 */ /* 0x000fe2000001160d */
[----:B-12---:R-:W-:Y:S01]  /*2530*/  IMAD.MOV.U32 R3, RZ, RZ, RZ ;  /* 0x000000ffff037224 */ /* 0x006fe200078e00ff */
[----:B------:R-:W-:Y:S05]  /*2540*/  WARPSYNC.ALL ;  /* 0x0000000000007948 */ /* 0x000fea0003800000 */
[----:B---3--:R-:W-:Y:S02]  /*2550*/  LOP3.LUT R2, R0, 0x3, RZ, 0xc0, !PT ;  /* 0x0000000300027812 */ /* 0x008fe400078ec0ff */
[----:B0-----:R-:W-:-:S05]  /*2560*/  SHF.R.U32.HI R5, RZ, 0x2, R0 ;  /* 0x00000002ff057819 */ /* 0x001fca0000011600 */
[----:B------:R-:W-:-:S03]  /*2570*/  IMAD.WIDE.U32 R2, R5, R13, R2 ;  /* 0x0000000d05027225 */ /* 0x000fc600078e0002 */
[----:B------:R-:W-:-:S04]  /*2580*/  LEA R4, P0, R2, R8, 0x2 ;  /* 0x0000000802047211 */ /* 0x000fc800078010ff */
[----:B------:R-:W-:-:S03]  /*2590*/  LEA.HI.X R5, R2, R9, R3, 0x2, P0 ;  /* 0x0000000902057211 */ /* 0x000fc600000f1403 */
[----:B------:R-:W-:Y:S02]  /*25a0*/  IMAD.WIDE.U32 R2, R13, 0x20, R4 ;  /* 0x000000200d027825 */ /* 0x000fe400078e0004 */
[----:B------:R-:W-:Y:S04]  /*25b0*/  STG.E desc[UR10][R4.64+0x20], R68 ;  /* 0x0000204404007986 */ /* 0x000fe8000c10190a */
[----:B------:R-:W-:Y:S04]  /*25c0*/  STG.E desc[UR10][R2.64+0x20], R69 ;  /* 0x0000204502007986 */ /* 0x000fe8000c10190a */
[----:B------:R-:W-:Y:S04]  /*25d0*/  STG.E desc[UR10][R4.64+0x30], R66 ;  /* 0x0000304204007986 */ /* 0x000fe8000c10190a */
[----:B------:R-:W-:Y:S01]  /*25e0*/  STG.E desc[UR10][R2.64+0x30], R67 ;  /* 0x0000304302007986 */ /* 0x000fe2000c10190a */
[----:B------:R-:W-:Y:S05]  /*25f0*/  EXIT ;  /* 0x000000000000794d */ /* 0x000fea0003800000 */
.L_x_5:
[----:B------:R-:W-:-:S00]  /*2600*/  BRA `(.L_x_5) ;  /* 0xfffffffc00fc7947 */ /* 0x000fc0000383ffff */
[----:B------:R-:W-:-:S00]  /*2610*/  NOP ;  /* 0x0000000000007918 */ /* 0x000fc00000000000 */
        /* <DEDUP_REMOVED lines=14> */
.L_x_6:


//--------------------- .nv.shared._Z17wmma_dense_kernelPK6__halfS1_PS_iii --------------------------
	.section	.nv.shared._Z17wmma_dense_kernelPK6__halfS1_PS_iii,"aw",@nobits
	.sectionflags	@""
	.align	2
.nv.shared._Z17wmma_dense_kernelPK6__halfS1_PS_iii:
	.zero		17408


//--------------------- .nv.shared.reserved.0     --------------------------
	.section	.nv.shared.reserved.0,"aw",@nobits
	.weak		__nv_reservedSMEM_offset_0_alias
	.size		__nv_reservedSMEM_offset_0_alias, 0, 64
	.other		__nv_reservedSMEM_offset_0_alias,@"STO_CUDA_RESERVED_SHARED STV_DEFAULT"
__nv_reservedSMEM_offset_0_alias:
	.zero		0
	.zero		64


//--------------------- .nv.constant0._Z17wmma_dense_kernelPK6__halfS1_PS_iii --------------------------
	.section	.nv.constant0._Z17wmma_dense_kernelPK6__halfS1_PS_iii,"a",@progbits
	.sectionflags	@""
	.align	4
.nv.constant0._Z17wmma_dense_kernelPK6__halfS1_PS_iii:
	.zero		932


//--------------------- SYMBOLS --------------------------

	.type		.nv.reservedSmem.offset0,@object
	.size		.nv.reservedSmem.offset0,0x4
	.type		.nv.reservedSmem.cap,@object
	.size		.nv.reservedSmem.cap,0x4
